# CuTe-DSL kernel — source=fa4 family=fa4_fwd_sm100
# config = {"dtype": "Float16", "causal": false, "use_2cta": false, "q_stage": 2, "head_dim": 80}


// ===== COMPILED SASS (sm_100a) =====

	.target	sm_100a

	.elftype	@"ET_EXEC"


//--------------------- .note.nv.tkinfo           --------------------------
	.section	.note.nv.tkinfo,"",@"SHT_NOTE"
	.sectionflags	@"SHF_NOTE_NV_TKINFO"
	.tkinfo
        /*0018*/ 	.word	0x00000081
        /*0030*/ 	.string	""
        /*0030*/ 	.string	"ptxas"
        /*0030*/ 	.string	"Cuda compilation tools, release 12.9, V12.9.83"
        /*0030*/ 	.string	"Build system must define TOOLS_VERSION_EXTENDED"
        /*0030*/ 	.string	"-O 3 -arch sm_100a "



//--------------------- .note.nv.cuver            --------------------------
	.section	.note.nv.cuver,"",@"SHT_NOTE"
	.sectionflags	@"SHF_NOTE_NV_CUVER"
        /*0018*/ 	.short	0x0001
        /*001a*/ 	.short	0x0064
        /*001c*/ 	.short	0x0001
        /*001e*/ 	.short	0x0000
        /*0020*/ 	.short	0x0001
        /*0022*/ 	.short	0x0000


//--------------------- .nv.info                  --------------------------
	.section	.nv.info,"",@"SHT_CUDA_INFO"
	.align	4


	//----- nvinfo : EIATTR_REGCOUNT
	.align		4
        /*0000*/ 	.byte	0x04, 0x2f
        /*0002*/ 	.short	(.L_4 - .L_3)
	.align		4
.L_3:
        /*0004*/ 	.word	index@(kernel_cutlass_kernel_flash_attncuteflash_fwd_sm100FlashAttentionForwardSm100_object_at__tensor0000o8011101213_tensor0000o8011101213_tensor0000o8010111213_tensor0000o8011101213_tensorptrf_0)
        /*0008*/ 	.word	0x00000080


	//----- nvinfo : EIATTR_FRAME_SIZE
	.align		4
.L_4:
        /*000c*/ 	.byte	0x04, 0x11
        /*000e*/ 	.short	(.L_6 - .L_5)
	.align		4
.L_5:
        /*0010*/ 	.word	index@($__internal_2_$__cuda_sm10x_tcgen05_guardrail_trap_unallocated_columns_being_dealloced)
        /*0014*/ 	.word	0x00000000


	//----- nvinfo : EIATTR_FRAME_SIZE
	.align		4
.L_6:
        /*0018*/ 	.byte	0x04, 0x11
        /*001a*/ 	.short	(.L_8 - .L_7)
	.align		4
.L_7:
        /*001c*/ 	.word	index@($__internal_1_$__cuda_sm10x_tcgen05_guardrail_trap_phase_invalid_during_alloc)
        /*0020*/ 	.word	0x00000000


	//----- nvinfo : EIATTR_FRAME_SIZE
	.align		4
.L_8:
        /*0024*/ 	.byte	0x04, 0x11
        /*0026*/ 	.short	(.L_10 - .L_9)
	.align		4
.L_9:
        /*0028*/ 	.word	index@($__internal_0_$__cuda_sm10x_tcgen05_guardrail_trap_col_being_dealloced_not_returned_by_alloc)
        /*002c*/ 	.word	0x00000000


	//----- nvinfo : EIATTR_FRAME_SIZE
	.align		4
.L_10:
        /*0030*/ 	.byte	0x04, 0x11
        /*0032*/ 	.short	(.L_12 - .L_11)
	.align		4
.L_11:
        /*0034*/ 	.word	index@(kernel_cutlass_kernel_flash_attncuteflash_fwd_sm100FlashAttentionForwardSm100_object_at__tensor0000o8011101213_tensor0000o8011101213_tensor0000o8010111213_tensor0000o8011101213_tensorptrf_0)
        /*0038*/ 	.word	0x00000000


	//----- nvinfo : EIATTR_MIN_STACK_SIZE
	.align		4
.L_12:
        /*003c*/ 	.byte	0x04, 0x12
        /*003e*/ 	.short	(.L_14 - .L_13)
	.align		4
.L_13:
        /*0040*/ 	.word	index@(kernel_cutlass_kernel_flash_attncuteflash_fwd_sm100FlashAttentionForwardSm100_object_at__tensor0000o8011101213_tensor0000o8011101213_tensor0000o8010111213_tensor0000o8011101213_tensorptrf_0)
        /*0044*/ 	.word	0x00000000
.L_14:


//--------------------- .nv.info.kernel_cutlass_kernel_flash_attncuteflash_fwd_sm100FlashAttentionForwardSm100_object_at__tensor0000o8011101213_tensor0000o8011101213_tensor0000o8010111213_tensor0000o8011101213_tensorptrf_0 --------------------------
	.section	.nv.info.kernel_cutlass_kernel_flash_attncuteflash_fwd_sm100FlashAttentionForwardSm100_object_at__tensor0000o8011101213_tensor0000o8011101213_tensor0000o8010111213_tensor0000o8011101213_tensorptrf_0,"",@"SHT_CUDA_INFO"
	.sectionflags	@""
	.align	4


	//----- nvinfo : EIATTR_CUDA_API_VERSION
	.align		4
        /*0000*/ 	.byte	0x04, 0x37
        /*0002*/ 	.short	(.L_16 - .L_15)
.L_15:
        /*0004*/ 	.word	0x00000081


	//----- nvinfo : EIATTR_KPARAM_INFO
	.align		4
.L_16:
        /*0008*/ 	.byte	0x04, 0x17
        /*000a*/ 	.short	(.L_18 - .L_17)
.L_17:
        /*000c*/ 	.word	0x00000000
        /*0010*/ 	.short	0x000f
        /*0012*/ 	.short	0x02a8
        /*0014*/ 	.byte	0x00, 0xf0, 0x11, 0x00


	//----- nvinfo : EIATTR_KPARAM_INFO
	.align		4
.L_18:
        /*0018*/ 	.byte	0x04, 0x17
        /*001a*/ 	.short	(.L_20 - .L_19)
.L_19:
        /*001c*/ 	.word	0x00000000
        /*0020*/ 	.short	0x000e
        /*0022*/ 	.short	0x02a4
        /*0024*/ 	.byte	0x00, 0xf0, 0x11, 0x00


	//----- nvinfo : EIATTR_KPARAM_INFO
	.align		4
.L_20:
        /*0028*/ 	.byte	0x04, 0x17
        /*002a*/ 	.short	(.L_22 - .L_21)
.L_21:
        /*002c*/ 	.word	0x00000000
        /*0030*/ 	.short	0x000d
        /*0032*/ 	.short	0x0298
        /*0034*/ 	.byte	0x00, 0xf0, 0x31, 0x00


	//----- nvinfo : EIATTR_KPARAM_INFO
	.align		4
.L_22:
        /*0038*/ 	.byte	0x04, 0x17
        /*003a*/ 	.short	(.L_24 - .L_23)
.L_23:
        /*003c*/ 	.word	0x00000000
        /*0040*/ 	.short	0x000c
        /*0042*/ 	.short	0x028c
        /*0044*/ 	.byte	0x00, 0xf0, 0x31, 0x00


	//----- nvinfo : EIATTR_KPARAM_INFO
	.align		4
.L_24:
        /*0048*/ 	.byte	0x04, 0x17
        /*004a*/ 	.short	(.L_26 - .L_25)
.L_25:
        /*004c*/ 	.word	0x00000000
        /*0050*/ 	.short	0x000b
        /*0052*/ 	.short	0x0287
        /*0054*/ 	.byte	0x00, 0xf0, 0x0d, 0x00


	//----- nvinfo : EIATTR_KPARAM_INFO
	.align		4
.L_26:
        /*0058*/ 	.byte	0x04, 0x17
        /*005a*/ 	.short	(.L_28 - .L_27)
.L_27:
        /*005c*/ 	.word	0x00000000
        /*0060*/ 	.short	0x000a
        /*0062*/ 	.short	0x0284
        /*0064*/ 	.byte	0x00, 0xf0, 0x0d, 0x00


	//----- nvinfo : EIATTR_KPARAM_INFO
	.align		4
.L_28:
        /*0068*/ 	.byte	0x04, 0x17
        /*006a*/ 	.short	(.L_30 - .L_29)
.L_29:
        /*006c*/ 	.word	0x00000000
        /*0070*/ 	.short	0x0009
        /*0072*/ 	.short	0x0280
        /*0074*/ 	.byte	0x00, 0xf0, 0x11, 0x00


	//----- nvinfo : EIATTR_KPARAM_INFO
	.align		4
.L_30:
        /*0078*/ 	.byte	0x04, 0x17
        /*007a*/ 	.short	(.L_32 - .L_31)
.L_31:
        /*007c*/ 	.word	0x00000000
        /*0080*/ 	.short	0x0008
        /*0082*/ 	.short	0x0200
        /*0084*/ 	.byte	0x00, 0xf0, 0x01, 0x02


	//----- nvinfo : EIATTR_KPARAM_INFO
	.align		4
.L_32:
        /*0088*/ 	.byte	0x04, 0x17
        /*008a*/ 	.short	(.L_34 - .L_33)
.L_33:
        /*008c*/ 	.word	0x00000000
        /*0090*/ 	.short	0x0007
        /*0092*/ 	.short	0x0180
        /*0094*/ 	.byte	0x00, 0xf0, 0x01, 0x02


	//----- nvinfo : EIATTR_KPARAM_INFO
	.align		4
.L_34:
        /*0098*/ 	.byte	0x04, 0x17
        /*009a*/ 	.short	(.L_36 - .L_35)
.L_35:
        /*009c*/ 	.word	0x00000000
        /*00a0*/ 	.short	0x0006
        /*00a2*/ 	.short	0x0100
        /*00a4*/ 	.byte	0x00, 0xf0, 0x01, 0x02


	//----- nvinfo : EIATTR_KPARAM_INFO
	.align		4
.L_36:
        /*00a8*/ 	.byte	0x04, 0x17
        /*00aa*/ 	.short	(.L_38 - .L_37)
.L_37:
        /*00ac*/ 	.word	0x00000000
        /*00b0*/ 	.short	0x0005
        /*00b2*/ 	.short	0x0080
        /*00b4*/ 	.byte	0x00, 0xf0, 0x01, 0x02


	//----- nvinfo : EIATTR_KPARAM_INFO
	.align		4
.L_38:
        /*00b8*/ 	.byte	0x04, 0x17
        /*00ba*/ 	.short	(.L_40 - .L_39)
.L_39:
        /*00bc*/ 	.word	0x00000000
        /*00c0*/ 	.short	0x0004
        /*00c2*/ 	.short	0x0030
        /*00c4*/ 	.byte	0x00, 0xf0, 0xa1, 0x00


	//----- nvinfo : EIATTR_KPARAM_INFO
	.align		4
.L_40:
        /*00c8*/ 	.byte	0x04, 0x17
        /*00ca*/ 	.short	(.L_42 - .L_41)
.L_41:
        /*00cc*/ 	.word	0x00000000
        /*00d0*/ 	.short	0x0003
        /*00d2*/ 	.short	0x0024
        /*00d4*/ 	.byte	0x00, 0xf0, 0x31, 0x00


	//----- nvinfo : EIATTR_KPARAM_INFO
	.align		4
.L_42:
        /*00d8*/ 	.byte	0x04, 0x17
        /*00da*/ 	.short	(.L_44 - .L_43)
.L_43:
        /*00dc*/ 	.word	0x00000000
        /*00e0*/ 	.short	0x0002
        /*00e2*/ 	.short	0x0018
        /*00e4*/ 	.byte	0x00, 0xf0, 0x31, 0x00


	//----- nvinfo : EIATTR_KPARAM_INFO
	.align		4
.L_44:
        /*00e8*/ 	.byte	0x04, 0x17
        /*00ea*/ 	.short	(.L_46 - .L_45)
.L_45:
        /*00ec*/ 	.word	0x00000000
        /*00f0*/ 	.short	0x0001
        /*00f2*/ 	.short	0x000c
        /*00f4*/ 	.byte	0x00, 0xf0, 0x31, 0x00


	//----- nvinfo : EIATTR_KPARAM_INFO
	.align		4
.L_46:
        /*00f8*/ 	.byte	0x04, 0x17
        /*00fa*/ 	.short	(.L_48 - .L_47)
.L_47:
        /*00fc*/ 	.word	0x00000000
        /*0100*/ 	.short	0x0000
        /*0102*/ 	.short	0x0000
        /*0104*/ 	.byte	0x00, 0xf0, 0x31, 0x00


	//----- nvinfo : EIATTR_AT_ENTRY_FRAGMENTS
	.align		4
.L_48:
        /*0108*/ 	.byte	0x04, 0x4f
        /*010a*/ 	.short	(.L_50 - .L_49)


	//   ....[0]....
.L_49:
        /*010c*/ 	.word	0x00000004


	//----- nvinfo : EIATTR_RESERVED_SMEM_USED
	.align		4
.L_50:
        /*0110*/ 	.byte	0x01, 0x41
	.zero		2


	//----- nvinfo : EIATTR_SPARSE_MMA_MASK
	.align		4
        /*0114*/ 	.byte	0x03, 0x50
        /*0116*/ 	.short	0x0000


	//----- nvinfo : EIATTR_TCGEN05_1CTA_USED
	.align		4
        /*0118*/ 	.byte	0x01, 0x51
	.zero		2


	//----- nvinfo : EIATTR_MAXREG_COUNT
	.align		4
        /*011c*/ 	.byte	0x03, 0x1b
        /*011e*/ 	.short	0x0080


	//----- nvinfo : EIATTR_NUM_BARRIERS
	.align		4
        /*0120*/ 	.byte	0x02, 0x4c
        /*0122*/ 	.byte	0x10
	.zero		1


	//----- nvinfo : EIATTR_INT_WARP_WIDE_INSTR_OFFSETS
	.align		4
        /*0124*/ 	.byte	0x04, 0x31
        /*0126*/ 	.short	(.L_52 - .L_51)


	//   ....[0]....
.L_51:
        /*0128*/ 	.word	0x00003700


	//   ....[1]....
        /*012c*/ 	.word	0x00003730


	//----- nvinfo : EIATTR_COOP_GROUP_MASK_REGIDS
	.align		4
.L_52:
        /*0130*/ 	.byte	0x04, 0x29
        /*0132*/ 	.short	(.L_54 - .L_53)


	//   ....[0]....
.L_53:
        /*0134*/ 	.word	0xffffffff


	//   ....[1]....
        /*0138*/ 	.word	0xffffffff


	//   ....[2]....
        /*013c*/ 	.word	0xffffffff


	//   ....[3]....
        /*0140*/ 	.word	0xffffffff


	//   ....[4]....
        /*0144*/ 	.word	0xffffffff


	//   ....[5]....
        /*0148*/ 	.word	0xffffffff


	//   ....[6]....
        /*014c*/ 	.word	0xffffffff


	//   ....[7]....
        /*0150*/ 	.word	0xffffffff


	//   ....[8]....
        /*0154*/ 	.word	0xffffffff


	//----- nvinfo : EIATTR_COOP_GROUP_INSTR_OFFSETS
	.align		4
.L_54:
        /*0158*/ 	.byte	0x04, 0x28
        /*015a*/ 	.short	(.L_56 - .L_55)


	//   ....[0]....
.L_55:
        /*015c*/ 	.word	0x00001070


	//   ....[1]....
        /*0160*/ 	.word	0x00001330


	//   ....[2]....
        /*0164*/ 	.word	0x00001480


	//   ....[3]....
        /*0168*/ 	.word	0x000035a0


	//   ....[4]....
        /*016c*/ 	.word	0x000037e0


	//   ....[5]....
        /*0170*/ 	.word	0x00008450


	//   ....[6]....
        /*0174*/ 	.word	0x0000a000


	//   ....[7]....
        /*0178*/ 	.word	0x0000ac60


	//   ....[8]....
        /*017c*/ 	.word	0x0000b060


	//----- nvinfo : EIATTR_REG_RECONFIG
	.align		4
.L_56:
        /*0180*/ 	.byte	0x01, 0x54
	.zero		2


	//----- nvinfo : EIATTR_VRC_CTA_INIT_COUNT
	.align		4
        /*0184*/ 	.byte	0x02, 0x4a
        /*0186*/ 	.byte	0x80
	.zero		1


	//----- nvinfo : EIATTR_MBARRIER_INSTR_OFFSETS
	.align		4
        /*0188*/ 	.byte	0x04, 0x39
        /*018a*/ 	.short	(.L_58 - .L_57)


	//   ....[0]....
.L_57:
        /*018c*/ 	.word	0x000002e0
        /*0190*/ 	.word	0x000000ff
        /*0194*/ 	.word	0x00000000
        /*0198*/ 	.short	0x0100
        /*019a*/ 	.byte	0x04
	.zero		1


	//   ....[1]....
        /*019c*/ 	.word	0x000002f0
        /*01a0*/ 	.word	0x000000ff
        /*01a4*/ 	.word	0x00000008
        /*01a8*/ 	.short	0x0100
        /*01aa*/ 	.byte	0x04
	.zero		1


	//   ....[2]....
        /*01ac*/ 	.word	0x00000300
        /*01b0*/ 	.word	0x000000ff
        /*01b4*/ 	.word	0x00000010
        /*01b8*/ 	.short	0x0100
        /*01ba*/ 	.byte	0x04
	.zero		1


	//   ....[3]....
        /*01bc*/ 	.word	0x00000310
        /*01c0*/ 	.word	0x000000ff
        /*01c4*/ 	.word	0x00000018
        /*01c8*/ 	.short	0x0100
        /*01ca*/ 	.byte	0x04
	.zero		1


	//   ....[4]....
        /*01cc*/ 	.word	0x00000320
        /*01d0*/ 	.word	0x000000ff
        /*01d4*/ 	.word	0x00000020
        /*01d8*/ 	.short	0x0100
        /*01da*/ 	.byte	0x04
	.zero		1


	//   ....[5]....
        /*01dc*/ 	.word	0x00000330
        /*01e0*/ 	.word	0x000000ff
        /*01e4*/ 	.word	0x00000028
        /*01e8*/ 	.short	0x0100
        /*01ea*/ 	.byte	0x04
	.zero		1


	//   ....[6]....
        /*01ec*/ 	.word	0x00000340
        /*01f0*/ 	.word	0x000000ff
        /*01f4*/ 	.word	0x00000030
        /*01f8*/ 	.short	0x0100
        /*01fa*/ 	.byte	0x04
	.zero		1


	//   ....[7]....
        /*01fc*/ 	.word	0x00000350
        /*0200*/ 	.word	0x000000ff
        /*0204*/ 	.word	0x00000038
        /*0208*/ 	.short	0x0100
        /*020a*/ 	.byte	0x04
	.zero		1


	//   ....[8]....
        /*020c*/ 	.word	0x00000360
        /*0210*/ 	.word	0x000000ff
        /*0214*/ 	.word	0x00000040
        /*0218*/ 	.short	0x0100
        /*021a*/ 	.byte	0x04
	.zero		1


	//   ....[9]....
        /*021c*/ 	.word	0x00000370
        /*0220*/ 	.word	0x000000ff
        /*0224*/ 	.word	0x00000048
        /*0228*/ 	.short	0x0100
        /*022a*/ 	.byte	0x04
	.zero		1


	//   ....[10]....
        /*022c*/ 	.word	0x00000380
        /*0230*/ 	.word	0x000000ff
        /*0234*/ 	.word	0x00000050
        /*0238*/ 	.short	0x0100
        /*023a*/ 	.byte	0x04
	.zero		1


	//   ....[11]....
        /*023c*/ 	.word	0x00000390
        /*0240*/ 	.word	0x000000ff
        /*0244*/ 	.word	0x00000058
        /*0248*/ 	.short	0x0100
        /*024a*/ 	.byte	0x04
	.zero		1


	//   ....[12]....
        /*024c*/ 	.word	0x000003a0
        /*0250*/ 	.word	0x000000ff
        /*0254*/ 	.word	0x00000060
        /*0258*/ 	.short	0x0100
        /*025a*/ 	.byte	0x04
	.zero		1


	//   ....[13]....
        /*025c*/ 	.word	0x000003b0
        /*0260*/ 	.word	0x000000ff
        /*0264*/ 	.word	0x00000068
        /*0268*/ 	.short	0x0100
        /*026a*/ 	.byte	0x04
	.zero		1


	//   ....[14]....
        /*026c*/ 	.word	0x000003c0
        /*0270*/ 	.word	0x000000ff
        /*0274*/ 	.word	0x00000070
        /*0278*/ 	.short	0x0100
        /*027a*/ 	.byte	0x04
	.zero		1


	//   ....[15]....
        /*027c*/ 	.word	0x000003d0
        /*0280*/ 	.word	0x000000ff
        /*0284*/ 	.word	0x00000078
        /*0288*/ 	.short	0x0100
        /*028a*/ 	.byte	0x04
	.zero		1


	//   ....[16]....
        /*028c*/ 	.word	0x000003e0
        /*0290*/ 	.word	0x000000ff
        /*0294*/ 	.word	0x00000080
        /*0298*/ 	.short	0x0100
        /*029a*/ 	.byte	0x04
	.zero		1


	//   ....[17]....
        /*029c*/ 	.word	0x000003f0
        /*02a0*/ 	.word	0x000000ff
        /*02a4*/ 	.word	0x00000088
        /*02a8*/ 	.short	0x0100
        /*02aa*/ 	.byte	0x04
	.zero		1


	//   ....[18]....
        /*02ac*/ 	.word	0x00000400
        /*02b0*/ 	.word	0x000000ff
        /*02b4*/ 	.word	0x00000090
        /*02b8*/ 	.short	0x0100
        /*02ba*/ 	.byte	0x04
	.zero		1


	//   ....[19]....
        /*02bc*/ 	.word	0x00000410
        /*02c0*/ 	.word	0x000000ff
        /*02c4*/ 	.word	0x00000098
        /*02c8*/ 	.short	0x0100
        /*02ca*/ 	.byte	0x04
	.zero		1


	//   ....[20]....
        /*02cc*/ 	.word	0x00000420
        /*02d0*/ 	.word	0x000000ff
        /*02d4*/ 	.word	0x000000a0
        /*02d8*/ 	.short	0x0100
        /*02da*/ 	.byte	0x04
	.zero		1


	//   ....[21]....
        /*02dc*/ 	.word	0x00000430
        /*02e0*/ 	.word	0x000000ff
        /*02e4*/ 	.word	0x000000a8
        /*02e8*/ 	.short	0x0100
        /*02ea*/ 	.byte	0x04
	.zero		1


	//   ....[22]....
        /*02ec*/ 	.word	0x00000440
        /*02f0*/ 	.word	0x000000ff
        /*02f4*/ 	.word	0x000000b0
        /*02f8*/ 	.short	0x0100
        /*02fa*/ 	.byte	0x04
	.zero		1


	//   ....[23]....
        /*02fc*/ 	.word	0x00000450
        /*0300*/ 	.word	0x000000ff
        /*0304*/ 	.word	0x000000b8
        /*0308*/ 	.short	0x0100
        /*030a*/ 	.byte	0x04
	.zero		1


	//   ....[24]....
        /*030c*/ 	.word	0x00000460
        /*0310*/ 	.word	0x000000ff
        /*0314*/ 	.word	0x000000c0
        /*0318*/ 	.short	0x0100
        /*031a*/ 	.byte	0x04
	.zero		1


	//   ....[25]....
        /*031c*/ 	.word	0x00000470
        /*0320*/ 	.word	0x000000ff
        /*0324*/ 	.word	0x000000c8
        /*0328*/ 	.short	0x0100
        /*032a*/ 	.byte	0x04
	.zero		1


	//   ....[26]....
        /*032c*/ 	.word	0x00000480
        /*0330*/ 	.word	0x000000ff
        /*0334*/ 	.word	0x000000d0
        /*0338*/ 	.short	0x0100
        /*033a*/ 	.byte	0x04
	.zero		1


	//   ....[27]....
        /*033c*/ 	.word	0x00000490
        /*0340*/ 	.word	0x000000ff
        /*0344*/ 	.word	0x000000d8
        /*0348*/ 	.short	0x0100
        /*034a*/ 	.byte	0x04
	.zero		1


	//   ....[28]....
        /*034c*/ 	.word	0x000004a0
        /*0350*/ 	.word	0x000000ff
        /*0354*/ 	.word	0x000000e0
        /*0358*/ 	.short	0x0100
        /*035a*/ 	.byte	0x04
	.zero		1


	//   ....[29]....
        /*035c*/ 	.word	0x000004b0
        /*0360*/ 	.word	0x000000ff
        /*0364*/ 	.word	0x000000e8
        /*0368*/ 	.short	0x0100
        /*036a*/ 	.byte	0x04
	.zero		1


	//   ....[30]....
        /*036c*/ 	.word	0x000004c0
        /*0370*/ 	.word	0x000000ff
        /*0374*/ 	.word	0x000000f0
        /*0378*/ 	.short	0x0100
        /*037a*/ 	.byte	0x04
	.zero		1


	//   ....[31]....
        /*037c*/ 	.word	0x000004d0
        /*0380*/ 	.word	0x000000ff
        /*0384*/ 	.word	0x000000f8
        /*0388*/ 	.short	0x0100
        /*038a*/ 	.byte	0x04
	.zero		1


	//   ....[32]....
        /*038c*/ 	.word	0x000004e0
        /*0390*/ 	.word	0x000000ff
        /*0394*/ 	.word	0x00000100
        /*0398*/ 	.short	0x0100
        /*039a*/ 	.byte	0x04
	.zero		1


	//   ....[33]....
        /*039c*/ 	.word	0x000004f0
        /*03a0*/ 	.word	0x000000ff
        /*03a4*/ 	.word	0x00000108
        /*03a8*/ 	.short	0x0100
        /*03aa*/ 	.byte	0x04
	.zero		1


	//   ....[34]....
        /*03ac*/ 	.word	0x00000500
        /*03b0*/ 	.word	0x000000ff
        /*03b4*/ 	.word	0x00000110
        /*03b8*/ 	.short	0x0100
        /*03ba*/ 	.byte	0x04
	.zero		1


	//   ....[35]....
        /*03bc*/ 	.word	0x00000510
        /*03c0*/ 	.word	0x000000ff
        /*03c4*/ 	.word	0x00000118
        /*03c8*/ 	.short	0x0100
        /*03ca*/ 	.byte	0x04
	.zero		1


	//   ....[36]....
        /*03cc*/ 	.word	0x00000520
        /*03d0*/ 	.word	0x000000ff
        /*03d4*/ 	.word	0x00000120
        /*03d8*/ 	.short	0x0100
        /*03da*/ 	.byte	0x04
	.zero		1


	//   ....[37]....
        /*03dc*/ 	.word	0x00000530
        /*03e0*/ 	.word	0x000000ff
        /*03e4*/ 	.word	0x00000128
        /*03e8*/ 	.short	0x0100
        /*03ea*/ 	.byte	0x04
	.zero		1


	//   ....[38]....
        /*03ec*/ 	.word	0x00000a40
        /*03f0*/ 	.word	0x000000ff
        /*03f4*/ 	.word	0x00000110
        /*03f8*/ 	.short	0x010a
        /*03fa*/ 	.byte	0x0e
	.zero		1


	//   ....[39]....
        /*03fc*/ 	.word	0x00000c60
        /*0400*/ 	.word	0x000000ff
        /*0404*/ 	.word	0x00000118
        /*0408*/ 	.short	0x010a
        /*040a*/ 	.byte	0x0e
	.zero		1


	//   ....[40]....
        /*040c*/ 	.word	0x00000f20
        /*0410*/ 	.word	0x000000ff
        /*0414*/ 	.word	0x00000120
        /*0418*/ 	.short	0x0101
        /*041a*/ 	.byte	0x0e
	.zero		1


	//   ....[41]....
        /*041c*/ 	.word	0x00000f50
        /*0420*/ 	.word	0x000000ff
        /*0424*/ 	.word	0x00000128
        /*0428*/ 	.short	0x0101
        /*042a*/ 	.byte	0x0e
	.zero		1


	//   ....[42]....
        /*042c*/ 	.word	0x00001850
        /*0430*/ 	.word	0x000000ff
        /*0434*/ 	.word	0x00000000
        /*0438*/ 	.short	0x010a
        /*043a*/ 	.byte	0x04
	.zero		1


	//   ....[43]....
        /*043c*/ 	.word	0x000018a0
        /*0440*/ 	.word	0x000000ff
        /*0444*/ 	.word	0x00000020
        /*0448*/ 	.short	0x010a
        /*044a*/ 	.byte	0x17
	.zero		1


	//   ....[44]....
        /*044c*/ 	.word	0x00001b90
        /*0450*/ 	.word	0x000000ff
        /*0454*/ 	.word	0x00000008
        /*0458*/ 	.short	0x010a
        /*045a*/ 	.byte	0x04
	.zero		1


	//   ....[45]....
        /*045c*/ 	.word	0x00001e90
        /*0460*/ 	.word	0x000000ff
        /*0464*/ 	.word	0x00000000
        /*0468*/ 	.short	0x010a
        /*046a*/ 	.byte	0x28
	.zero		1


	//   ....[46]....
        /*046c*/ 	.word	0x00001f00
        /*0470*/ 	.word	0x000000ff
        /*0474*/ 	.word	0x000000a0
        /*0478*/ 	.short	0x010a
        /*047a*/ 	.byte	0x04
	.zero		1


	//   ....[47]....
        /*047c*/ 	.word	0x00002240
        /*0480*/ 	.word	0x000000ff
        /*0484*/ 	.word	0x000000b0
        /*0488*/ 	.short	0x010a
        /*048a*/ 	.byte	0x04
	.zero		1


	//   ....[48]....
        /*048c*/ 	.word	0x00002410
        /*0490*/ 	.word	0x000000ff
        /*0494*/ 	.word	0x00000000
        /*0498*/ 	.short	0x010a
        /*049a*/ 	.byte	0x26
	.zero		1


	//   ....[49]....
        /*049c*/ 	.word	0x000026f0
        /*04a0*/ 	.word	0x000000ff
        /*04a4*/ 	.word	0x000000a8
        /*04a8*/ 	.short	0x010a
        /*04aa*/ 	.byte	0x04
	.zero		1


	//   ....[50]....
        /*04ac*/ 	.word	0x000029b0
        /*04b0*/ 	.word	0x000000ff
        /*04b4*/ 	.word	0x000000b8
        /*04b8*/ 	.short	0x010a
        /*04ba*/ 	.byte	0x04
	.zero		1


	//   ....[51]....
        /*04bc*/ 	.word	0x00002c40
        /*04c0*/ 	.word	0x000000ff
        /*04c4*/ 	.word	0x00000020
        /*04c8*/ 	.short	0x010a
        /*04ca*/ 	.byte	0x11
	.zero		1


	//   ....[52]....
        /*04cc*/ 	.word	0x00002cc0
        /*04d0*/ 	.word	0x000000ff
        /*04d4*/ 	.word	0x000000a0
        /*04d8*/ 	.short	0x010a
        /*04da*/ 	.byte	0x04
	.zero		1


	//   ....[53]....
        /*04dc*/ 	.word	0x00002f90
        /*04e0*/ 	.word	0x000000ff
        /*04e4*/ 	.word	0x000000b0
        /*04e8*/ 	.short	0x010a
        /*04ea*/ 	.byte	0x04
	.zero		1


	//   ....[54]....
        /*04ec*/ 	.word	0x000030e0
        /*04f0*/ 	.word	0x000000ff
        /*04f4*/ 	.word	0x000000a8
        /*04f8*/ 	.short	0x010a
        /*04fa*/ 	.byte	0x04
	.zero		1


	//   ....[55]....
        /*04fc*/ 	.word	0x000032d0
        /*0500*/ 	.word	0x000000ff
        /*0504*/ 	.word	0x000000b8
        /*0508*/ 	.short	0x010a
        /*050a*/ 	.byte	0x04
	.zero		1


	//   ....[56]....
        /*050c*/ 	.word	0x00003d00
        /*0510*/ 	.word	0x000000ff
        /*0514*/ 	.word	0x00000058
        /*0518*/ 	.short	0x010a
        /*051a*/ 	.byte	0x09
	.zero		1


	//   ....[57]....
        /*051c*/ 	.word	0x000040d0
        /*0520*/ 	.word	0x000000ff
        /*0524*/ 	.word	0x00000010
        /*0528*/ 	.short	0x010a
        /*052a*/ 	.byte	0x28
	.zero		1


	//   ....[58]....
        /*052c*/ 	.word	0x00004440
        /*0530*/ 	.word	0x000000ff
        /*0534*/ 	.word	0x00000018
        /*0538*/ 	.short	0x010a
        /*053a*/ 	.byte	0x0e
	.zero		1


	//   ....[59]....
        /*053c*/ 	.word	0x00004830
        /*0540*/ 	.word	0x000000ff
        /*0544*/ 	.word	0x00000058
        /*0548*/ 	.short	0x010a
        /*054a*/ 	.byte	0x04
	.zero		1


	//   ....[60]....
        /*054c*/ 	.word	0x00004f00
        /*0550*/ 	.word	0x000000ff
        /*0554*/ 	.word	0x00000058
        /*0558*/ 	.short	0x010a
        /*055a*/ 	.byte	0x31
	.zero		1


	//   ....[61]....
        /*055c*/ 	.word	0x00005340
        /*0560*/ 	.word	0x000000ff
        /*0564*/ 	.word	0x00000058
        /*0568*/ 	.short	0x010a
        /*056a*/ 	.byte	0x05
	.zero		1


	//   ....[62]....
        /*056c*/ 	.word	0x00005a30
        /*0570*/ 	.word	0x000000ff
        /*0574*/ 	.word	0x00000058
        /*0578*/ 	.short	0x010a
        /*057a*/ 	.byte	0x06
	.zero		1


	//   ....[63]....
        /*057c*/ 	.word	0x00005ab0
        /*0580*/ 	.word	0x000000ff
        /*0584*/ 	.word	0x00000018
        /*0588*/ 	.short	0x010a
        /*058a*/ 	.byte	0x07
	.zero		1


	//   ....[64]....
        /*058c*/ 	.word	0x00005f30
        /*0590*/ 	.word	0x000000ff
        /*0594*/ 	.word	0x00000100
        /*0598*/ 	.short	0x010a
        /*059a*/ 	.byte	0x05
	.zero		1


	//   ....[65]....
        /*059c*/ 	.word	0x00005f50
        /*05a0*/ 	.word	0x000000ff
        /*05a4*/ 	.word	0x00000090
        /*05a8*/ 	.short	0x010a
        /*05aa*/ 	.byte	0x05
	.zero		1


	//   ....[66]....
        /*05ac*/ 	.word	0x00008020
        /*05b0*/ 	.word	0x000000ff
        /*05b4*/ 	.word	0x000000a0
        /*05b8*/ 	.short	0x0101
        /*05ba*/ 	.byte	0x05
	.zero		1


	//   ....[67]....
        /*05bc*/ 	.word	0x00008470
        /*05c0*/ 	.word	0x000000ff
        /*05c4*/ 	.word	0x000000b0
        /*05c8*/ 	.short	0x0101
        /*05ca*/ 	.byte	0x05
	.zero		1


	//   ....[68]....
        /*05cc*/ 	.word	0x000084b0
        /*05d0*/ 	.word	0x000000ff
        /*05d4*/ 	.word	0x00000000
        /*05d8*/ 	.short	0x010a
        /*05da*/ 	.byte	0x08
	.zero		1


	//   ....[69]....
        /*05dc*/ 	.word	0x00008560
        /*05e0*/ 	.word	0x000000ff
        /*05e4*/ 	.word	0x00000090
        /*05e8*/ 	.short	0x010a
        /*05ea*/ 	.byte	0x06
	.zero		1


	//   ....[70]....
        /*05ec*/ 	.word	0x00009cf0
        /*05f0*/ 	.word	0x000000ff
        /*05f4*/ 	.word	0x000000a0
        /*05f8*/ 	.short	0x0101
        /*05fa*/ 	.byte	0x06
	.zero		1


	//   ....[71]....
        /*05fc*/ 	.word	0x0000a020
        /*0600*/ 	.word	0x000000ff
        /*0604*/ 	.word	0x000000b0
        /*0608*/ 	.short	0x0101
        /*060a*/ 	.byte	0x06
	.zero		1


	//   ....[72]....
        /*060c*/ 	.word	0x0000a030
        /*0610*/ 	.word	0x000000ff
        /*0614*/ 	.word	0x00000100
        /*0618*/ 	.short	0x010a
        /*061a*/ 	.byte	0x06
	.zero		1


	//   ....[73]....
        /*061c*/ 	.word	0x0000a650
        /*0620*/ 	.word	0x000000ff
        /*0624*/ 	.word	0x00000100
        /*0628*/ 	.short	0x010a
        /*062a*/ 	.byte	0x04
	.zero		1


	//   ....[74]....
        /*062c*/ 	.word	0x0000a910
        /*0630*/ 	.word	0x000000ff
        /*0634*/ 	.word	0x000000a0
        /*0638*/ 	.short	0x0101
        /*063a*/ 	.byte	0x07
	.zero		1


	//   ....[75]....
        /*063c*/ 	.word	0x0000a950
        /*0640*/ 	.word	0x000000ff
        /*0644*/ 	.word	0x000000a8
        /*0648*/ 	.short	0x0101
        /*064a*/ 	.byte	0x07
	.zero		1


	//   ....[76]....
        /*064c*/ 	.word	0x0000abe0
        /*0650*/ 	.word	0x000000ff
        /*0654*/ 	.word	0x00000100
        /*0658*/ 	.short	0x0101
        /*065a*/ 	.byte	0x07
	.zero		1


	//   ....[77]....
        /*065c*/ 	.word	0x0000aff0
        /*0660*/ 	.word	0x000000ff
        /*0664*/ 	.word	0x000000a0
        /*0668*/ 	.short	0x0101
        /*066a*/ 	.byte	0x07
	.zero		1


	//   ....[78]....
        /*066c*/ 	.word	0x0000b020
        /*0670*/ 	.word	0x000000ff
        /*0674*/ 	.word	0x00000108
        /*0678*/ 	.short	0x0101
        /*067a*/ 	.byte	0x07
	.zero		1


	//   ....[79]....
        /*067c*/ 	.word	0x0000b3e0
        /*0680*/ 	.word	0x000000ff
        /*0684*/ 	.word	0x000000a8
        /*0688*/ 	.short	0x0101
        /*068a*/ 	.byte	0x07
	.zero		1


	//   ....[80]....
        /*068c*/ 	.word	0x0000b3f0
        /*0690*/ 	.word	0x000000ff
        /*0694*/ 	.word	0x00000100
        /*0698*/ 	.short	0x0101
        /*069a*/ 	.byte	0x07
	.zero		1


	//   ....[81]....
        /*069c*/ 	.word	0x0000b420
        /*06a0*/ 	.word	0x000000ff
        /*06a4*/ 	.word	0x00000108
        /*06a8*/ 	.short	0x0101
        /*06aa*/ 	.byte	0x07
	.zero		1


	//   ....[82]....
        /*06ac*/ 	.word	0x0000b4a0
        /*06b0*/ 	.word	0x000000ff
        /*06b4*/ 	.word	0x00000100
        /*06b8*/ 	.short	0x0101
        /*06ba*/ 	.byte	0x07
	.zero		1


	//   ....[83]....
        /*06bc*/ 	.word	0x0000b4b0
        /*06c0*/ 	.word	0x000000ff
        /*06c4*/ 	.word	0x000000d0
        /*06c8*/ 	.short	0x010a
        /*06ca*/ 	.byte	0x07
	.zero		1


	//   ....[84]....
        /*06cc*/ 	.word	0x0000b4d0
        /*06d0*/ 	.word	0x000000ff
        /*06d4*/ 	.word	0x00000120
        /*06d8*/ 	.short	0x010a
        /*06da*/ 	.byte	0x07
	.zero		1


	//   ....[85]....
        /*06dc*/ 	.word	0x0000bb70
        /*06e0*/ 	.word	0x000000ff
        /*06e4*/ 	.word	0x000000a0
        /*06e8*/ 	.short	0x0101
        /*06ea*/ 	.byte	0x07
	.zero		1


	//   ....[86]....
        /*06ec*/ 	.word	0x0000bb90
        /*06f0*/ 	.word	0x000000ff
        /*06f4*/ 	.word	0x00000110
        /*06f8*/ 	.short	0x0101
        /*06fa*/ 	.byte	0x07
	.zero		1


	//   ....[87]....
        /*06fc*/ 	.word	0x0000bbd0
        /*0700*/ 	.word	0x000000ff
        /*0704*/ 	.word	0x00000108
        /*0708*/ 	.short	0x0101
        /*070a*/ 	.byte	0x07
	.zero		1


	//   ....[88]....
        /*070c*/ 	.word	0x0000bbe0
        /*0710*/ 	.word	0x000000ff
        /*0714*/ 	.word	0x000000d8
        /*0718*/ 	.short	0x010a
        /*071a*/ 	.byte	0x07
	.zero		1


	//   ....[89]....
        /*071c*/ 	.word	0x0000bc00
        /*0720*/ 	.word	0x000000ff
        /*0724*/ 	.word	0x00000128
        /*0728*/ 	.short	0x010a
        /*072a*/ 	.byte	0x07
	.zero		1


	//   ....[90]....
        /*072c*/ 	.word	0x0000c4f0
        /*0730*/ 	.word	0x000000ff
        /*0734*/ 	.word	0x000000a8
        /*0738*/ 	.short	0x0101
        /*073a*/ 	.byte	0x07
	.zero		1


	//   ....[91]....
        /*073c*/ 	.word	0x0000c550
        /*0740*/ 	.word	0x000000ff
        /*0744*/ 	.word	0x00000118
        /*0748*/ 	.short	0x0101
        /*074a*/ 	.byte	0x07
	.zero		1


	//   ....[92]....
        /*074c*/ 	.word	0x0000c6f0
        /*0750*/ 	.word	0x000000ff
        /*0754*/ 	.word	0x00000128
        /*0758*/ 	.short	0x010a
        /*075a*/ 	.byte	0x07
	.zero		1


	//   ....[93]....
        /*075c*/ 	.word	0x0000c760
        /*0760*/ 	.word	0x0000000a
        /*0764*/ 	.word	0x00000110
        /*0768*/ 	.short	0x010a
        /*076a*/ 	.byte	0xff
	.zero		1


	//   ....[94]....
        /*076c*/ 	.word	0x0000c7e0
        /*0770*/ 	.word	0x0000000a
        /*0774*/ 	.word	0x00000118
        /*0778*/ 	.short	0x010a
        /*077a*/ 	.byte	0xff
	.zero		1


	//   ....[95]....
        /*077c*/ 	.word	0x0000c860
        /*0780*/ 	.word	0x00000004
        /*0784*/ 	.word	0x00000000
        /*0788*/ 	.short	0x010a
        /*078a*/ 	.byte	0xff
	.zero		1


	//   ....[96]....
        /*078c*/ 	.word	0x0000c8e0
        /*0790*/ 	.word	0x00000004
        /*0794*/ 	.word	0x00000020
        /*0798*/ 	.short	0x010a
        /*079a*/ 	.byte	0xff
	.zero		1


	//   ....[97]....
        /*079c*/ 	.word	0x0000c960
        /*07a0*/ 	.word	0x00000004
        /*07a4*/ 	.word	0x00000008
        /*07a8*/ 	.short	0x010a
        /*07aa*/ 	.byte	0xff
	.zero		1


	//   ....[98]....
        /*07ac*/ 	.word	0x0000c9e0
        /*07b0*/ 	.word	0x0000000d
        /*07b4*/ 	.word	0x00000000
        /*07b8*/ 	.short	0x010a
        /*07ba*/ 	.byte	0xff
	.zero		1


	//   ....[99]....
        /*07bc*/ 	.word	0x0000ca60
        /*07c0*/ 	.word	0x0000000d
        /*07c4*/ 	.word	0x000000a0
        /*07c8*/ 	.short	0x010a
        /*07ca*/ 	.byte	0xff
	.zero		1


	//   ....[100]....
        /*07cc*/ 	.word	0x0000cae0
        /*07d0*/ 	.word	0x0000000d
        /*07d4*/ 	.word	0x000000b0
        /*07d8*/ 	.short	0x010a
        /*07da*/ 	.byte	0xff
	.zero		1


	//   ....[101]....
        /*07dc*/ 	.word	0x0000cb60
        /*07e0*/ 	.word	0x0000000d
        /*07e4*/ 	.word	0x00000000
        /*07e8*/ 	.short	0x010a
        /*07ea*/ 	.byte	0xff
	.zero		1


	//   ....[102]....
        /*07ec*/ 	.word	0x0000cbe0
        /*07f0*/ 	.word	0x0000000d
        /*07f4*/ 	.word	0x000000a8
        /*07f8*/ 	.short	0x010a
        /*07fa*/ 	.byte	0xff
	.zero		1


	//   ....[103]....
        /*07fc*/ 	.word	0x0000cc60
        /*0800*/ 	.word	0x0000000d
        /*0804*/ 	.word	0x000000b8
        /*0808*/ 	.short	0x010a
        /*080a*/ 	.byte	0xff
	.zero		1


	//   ....[104]....
        /*080c*/ 	.word	0x0000cce0
        /*0810*/ 	.word	0x00000004
        /*0814*/ 	.word	0x00000020
        /*0818*/ 	.short	0x010a
        /*081a*/ 	.byte	0xff
	.zero		1


	//   ....[105]....
        /*081c*/ 	.word	0x0000cd60
        /*0820*/ 	.word	0x00000006
        /*0824*/ 	.word	0x000000a0
        /*0828*/ 	.short	0x010a
        /*082a*/ 	.byte	0xff
	.zero		1


	//   ....[106]....
        /*082c*/ 	.word	0x0000cde0
        /*0830*/ 	.word	0x00000006
        /*0834*/ 	.word	0x000000b0
        /*0838*/ 	.short	0x010a
        /*083a*/ 	.byte	0xff
	.zero		1


	//   ....[107]....
        /*083c*/ 	.word	0x0000ce60
        /*0840*/ 	.word	0x00000006
        /*0844*/ 	.word	0x000000a8
        /*0848*/ 	.short	0x010a
        /*084a*/ 	.byte	0xff
	.zero		1


	//   ....[108]....
        /*084c*/ 	.word	0x0000cee0
        /*0850*/ 	.word	0x00000004
        /*0854*/ 	.word	0x000000b8
        /*0858*/ 	.short	0x010a
        /*085a*/ 	.byte	0xff
	.zero		1


	//   ....[109]....
        /*085c*/ 	.word	0x0000cf60
        /*0860*/ 	.word	0x00000004
        /*0864*/ 	.word	0x00000058
        /*0868*/ 	.short	0x010a
        /*086a*/ 	.byte	0xff
	.zero		1


	//   ....[110]....
        /*086c*/ 	.word	0x0000cff0
        /*0870*/ 	.word	0x00000004
        /*0874*/ 	.word	0x00000010
        /*0878*/ 	.short	0x010a
        /*087a*/ 	.byte	0xff
	.zero		1


	//   ....[111]....
        /*087c*/ 	.word	0x0000d080
        /*0880*/ 	.word	0x00000004
        /*0884*/ 	.word	0x00000018
        /*0888*/ 	.short	0x010a
        /*088a*/ 	.byte	0xff
	.zero		1


	//   ....[112]....
        /*088c*/ 	.word	0x0000d100
        /*0890*/ 	.word	0x00000004
        /*0894*/ 	.word	0x00000058
        /*0898*/ 	.short	0x010a
        /*089a*/ 	.byte	0xff
	.zero		1


	//   ....[113]....
        /*089c*/ 	.word	0x0000d180
        /*08a0*/ 	.word	0x00000005
        /*08a4*/ 	.word	0x00000058
        /*08a8*/ 	.short	0x010a
        /*08aa*/ 	.byte	0xff
	.zero		1


	//   ....[114]....
        /*08ac*/ 	.word	0x0000d200
        /*08b0*/ 	.word	0x00000010
        /*08b4*/ 	.word	0x00000058
        /*08b8*/ 	.short	0x010a
        /*08ba*/ 	.byte	0xff
	.zero		1


	//   ....[115]....
        /*08bc*/ 	.word	0x0000d290
        /*08c0*/ 	.word	0x00000004
        /*08c4*/ 	.word	0x00000058
        /*08c8*/ 	.short	0x010a
        /*08ca*/ 	.byte	0xff
	.zero		1


	//   ....[116]....
        /*08cc*/ 	.word	0x0000d320
        /*08d0*/ 	.word	0x00000004
        /*08d4*/ 	.word	0x00000018
        /*08d8*/ 	.short	0x010a
        /*08da*/ 	.byte	0xff
	.zero		1


	//   ....[117]....
        /*08dc*/ 	.word	0x0000d390
        /*08e0*/ 	.word	0x000000ff
        /*08e4*/ 	.word	0x00000000
        /*08e8*/ 	.short	0x010a
        /*08ea*/ 	.byte	0x08
	.zero		1


	//   ....[118]....
        /*08ec*/ 	.word	0x0000d420
        /*08f0*/ 	.word	0x00000004
        /*08f4*/ 	.word	0x00000000
        /*08f8*/ 	.short	0x010a
        /*08fa*/ 	.byte	0xff
	.zero		1


	//   ....[119]....
        /*08fc*/ 	.word	0x0000d490
        /*0900*/ 	.word	0x000000ff
        /*0904*/ 	.word	0x00000000
        /*0908*/ 	.short	0x010a
        /*090a*/ 	.byte	0x08
	.zero		1


	//   ....[120]....
        /*090c*/ 	.word	0x0000d520
        /*0910*/ 	.word	0x00000004
        /*0914*/ 	.word	0x00000000
        /*0918*/ 	.short	0x010a
        /*091a*/ 	.byte	0xff
	.zero		1


	//   ....[121]....
        /*091c*/ 	.word	0x0000d5a0
        /*0920*/ 	.word	0x000000ff
        /*0924*/ 	.word	0x00000000
        /*0928*/ 	.short	0x010a
        /*092a*/ 	.byte	0x06
	.zero		1


	//   ....[122]....
        /*092c*/ 	.word	0x0000d630
        /*0930*/ 	.word	0x00000002
        /*0934*/ 	.word	0x00000000
        /*0938*/ 	.short	0x010a
        /*093a*/ 	.byte	0xff
	.zero		1


	//   ....[123]....
        /*093c*/ 	.word	0x0000d6a0
        /*0940*/ 	.word	0x000000ff
        /*0944*/ 	.word	0x000000d0
        /*0948*/ 	.short	0x010a
        /*094a*/ 	.byte	0x07
	.zero		1


	//   ....[124]....
        /*094c*/ 	.word	0x0000d710
        /*0950*/ 	.word	0x000000ff
        /*0954*/ 	.word	0x00000120
        /*0958*/ 	.short	0x010a
        /*095a*/ 	.byte	0x07
	.zero		1


	//   ....[125]....
        /*095c*/ 	.word	0x0000d780
        /*0960*/ 	.word	0x000000ff
        /*0964*/ 	.word	0x000000d8
        /*0968*/ 	.short	0x010a
        /*096a*/ 	.byte	0x07
	.zero		1


	//   ....[126]....
        /*096c*/ 	.word	0x0000d7f0
        /*0970*/ 	.word	0x000000ff
        /*0974*/ 	.word	0x00000128
        /*0978*/ 	.short	0x010a
        /*097a*/ 	.byte	0x07
	.zero		1


	//   ....[127]....
        /*097c*/ 	.word	0x0000d860
        /*0980*/ 	.word	0x000000ff
        /*0984*/ 	.word	0x00000128
        /*0988*/ 	.short	0x010a
        /*098a*/ 	.byte	0x07
	.zero		1


	//----- nvinfo : EIATTR_NUM_MBARRIERS
	.align		4
.L_58:
        /*098c*/ 	.byte	0x03, 0x38
        /*098e*/ 	.short	0x0026


	//----- nvinfo : EIATTR_EXIT_INSTR_OFFSETS
	.align		4
        /*0990*/ 	.byte	0x04, 0x1c
        /*0992*/ 	.short	(.L_60 - .L_59)


	//   ....[0]....
.L_59:
        /*0994*/ 	.word	0x0000a6c0


	//   ....[1]....
        /*0998*/ 	.word	0x0000c720


	//----- nvinfo : EIATTR_INDIRECT_BRANCH_TARGETS
	.align		4
.L_60:
        /*099c*/ 	.byte	0x04, 0x34
        /*099e*/ 	.short	(.L_62 - .L_61)


	//   ....[0]....
.L_61:
        /*09a0*/ 	.word	.L_x_138@srel
        /*09a4*/ 	.short	0x0
        /*09a6*/ 	.short	0x0
        /*09a8*/ 	.word	0x3
        /*09ac*/ 	.word	.L_x_139@srel
        /*09b0*/ 	.word	.L_x_140@srel
        /*09b4*/ 	.word	.L_x_2@srel


	//----- nvinfo : EIATTR_REQNTID
	.align		4
.L_62:
        /*09b8*/ 	.byte	0x04, 0x10
        /*09ba*/ 	.short	(.L_64 - .L_63)
.L_63:
        /*09bc*/ 	.word	0x00000200
        /*09c0*/ 	.word	0x00000001
        /*09c4*/ 	.word	0x00000001


	//----- nvinfo : EIATTR_CRS_STACK_SIZE
	.align		4
.L_64:
        /*09c8*/ 	.byte	0x04, 0x1e
        /*09ca*/ 	.short	(.L_66 - .L_65)
.L_65:
        /*09cc*/ 	.word	0x00000000


	//----- nvinfo : EIATTR_CBANK_PARAM_SIZE
	.align		4
.L_66:
        /*09d0*/ 	.byte	0x03, 0x19
        /*09d2*/ 	.short	0x02ac


	//----- nvinfo : EIATTR_PARAM_CBANK
	.align		4
        /*09d4*/ 	.byte	0x04, 0x0a
        /*09d6*/ 	.short	(.L_68 - .L_67)
	.align		4
.L_67:
        /*09d8*/ 	.word	index@(.nv.constant0.kernel_cutlass_kernel_flash_attncuteflash_fwd_sm100FlashAttentionForwardSm100_object_at__tensor0000o8011101213_tensor0000o8011101213_tensor0000o8010111213_tensor0000o8011101213_tensorptrf_0)
        /*09dc*/ 	.short	0x0380
        /*09de*/ 	.short	0x02ac


	//----- nvinfo : EIATTR_SW_WAR
	.align		4
.L_68:
        /*09e0*/ 	.byte	0x04, 0x36
        /*09e2*/ 	.short	(.L_70 - .L_69)
.L_69:
        /*09e4*/ 	.word	0x00000008
.L_70:


//--------------------- .nv.compat                --------------------------
	.section	.nv.compat,"",@"SHT_CUDA_COMPAT_INFO"
	.align	4
        /*0000*/ 	.byte	0x02, 0x02, 0x02, 0x00, 0x02, 0x05, 0x05, 0x00, 0x02, 0x03, 0x01, 0x00, 0x02, 0x06, 0x01, 0x00


//--------------------- .nv.callgraph             --------------------------
	.section	.nv.callgraph,"",@"SHT_CUDA_CALLGRAPH"
	.align	4
	.sectionentsize	8
	.align		4
        /*0000*/ 	.word	0x00000000
	.align		4
        /*0004*/ 	.word	0xffffffff
	.align		4
        /*0008*/ 	.word	0x00000000
	.align		4
        /*000c*/ 	.word	0xfffffffe
	.align		4
        /*0010*/ 	.word	0x00000000
	.align		4
        /*0014*/ 	.word	0xfffffffd
	.align		4
        /*0018*/ 	.word	0x00000000
	.align		4
        /*001c*/ 	.word	0xfffffffc


//--------------------- .nv.constant2.kernel_cutlass_kernel_flash_attncuteflash_fwd_sm100FlashAttentionForwardSm100_object_at__tensor0000o8011101213_tensor0000o8011101213_tensor0000o8010111213_tensor0000o8011101213_tensorptrf_0 --------------------------
	.section	.nv.constant2.kernel_cutlass_kernel_flash_attncuteflash_fwd_sm100FlashAttentionForwardSm100_object_at__tensor0000o8011101213_tensor0000o8011101213_tensor0000o8010111213_tensor0000o8011101213_tensorptrf_0,"a",@progbits
	.sectionflags	@""
	.align	4
.nv.constant2.kernel_cutlass_kernel_flash_attncuteflash_fwd_sm100FlashAttentionForwardSm100_object_at__tensor0000o8011101213_tensor0000o8011101213_tensor0000o8010111213_tensor0000o8011101213_tensorptrf_0:
        /*0000*/ 	.byte	0x40, 0x10, 0x00, 0x00, 0x20, 0x06, 0x00, 0x00, 0x00, 0x5b, 0x00, 0x00


//--------------------- .text.kernel_cutlass_kernel_flash_attncuteflash_fwd_sm100FlashAttentionForwardSm100_object_at__tensor0000o8011101213_tensor0000o8011101213_tensor0000o8010111213_tensor0000o8011101213_tensorptrf_0 --------------------------
	.section	.text.kernel_cutlass_kernel_flash_attncuteflash_fwd_sm100FlashAttentionForwardSm100_object_at__tensor0000o8011101213_tensor0000o8011101213_tensor0000o8010111213_tensor0000o8011101213_tensorptrf_0,"ax",@progbits
	.align	128
        .global         kernel_cutlass_kernel_flash_attncuteflash_fwd_sm100FlashAttentionForwardSm100_object_at__tensor0000o8011101213_tensor0000o8011101213_tensor0000o8010111213_tensor0000o8011101213_tensorptrf_0
        .type           kernel_cutlass_kernel_flash_attncuteflash_fwd_sm100FlashAttentionForwardSm100_object_at__tensor0000o8011101213_tensor0000o8011101213_tensor0000o8010111213_tensor0000o8011101213_tensorptrf_0,@function
        .size           kernel_cutlass_kernel_flash_attncuteflash_fwd_sm100FlashAttentionForwardSm100_object_at__tensor0000o8011101213_tensor0000o8011101213_tensor0000o8010111213_tensor0000o8011101213_tensorptrf_0,(.L_x_144 - kernel_cutlass_kernel_flash_attncuteflash_fwd_sm100FlashAttentionForwardSm100_object_at__tensor0000o8011101213_tensor0000o8011101213_tensor0000o8010111213_tensor0000o8011101213_tensorptrf_0)
        .other          kernel_cutlass_kernel_flash_attncuteflash_fwd_sm100FlashAttentionForwardSm100_object_at__tensor0000o8011101213_tensor0000o8011101213_tensor0000o8010111213_tensor0000o8011101213_tensorptrf_0,@"STO_CUDA_ENTRY STV_DEFAULT"
kernel_cutlass_kernel_flash_attncuteflash_fwd_sm100FlashAttentionForwardSm100_object_at__tensor0000o8011101213_tensor0000o8011101213_tensor0000o8010111213_tensor0000o8011101213_tensorptrf_0:
.text.kernel_cutlass_kernel_flash_attncuteflash_fwd_sm100FlashAttentionForwardSm100_object_at__tensor0000o8011101213_tensor0000o8011101213_tensor0000o8010111213_tensor0000o8011101213_tensorptrf_0:
[----:B------:R-:W1:Y:S01]  /*0000*/  LDC R1, c[0x0][0x37c] ;  /* 0x0000df00ff017b82 */ /* 0x000e620000000800 */
[----:B------:R-:W2:Y:S07]  /*0010*/  S2R R0, SR_TID.X ;  /* 0x0000000000007919 */ /* 0x000eae0000002100 */
[----:B------:R-:W3:Y:S02]  /*0020*/  S2UR UR5, SR_CTAID.X ;  /* 0x00000000000579c3 */ /* 0x000ee40000002500 */
[----:B---3--:R-:W-:Y:S01]  /*0030*/  IMAD.U32 R2, RZ, RZ, UR5 ;  /* 0x00000005ff027e24 */ /* 0x008fe2000f8e00ff */
[----:B--2---:R-:W-:-:S04]  /*0040*/  SHF.R.U32.HI R0, RZ, 0x5, R0 ;  /* 0x00000005ff007819 */ /* 0x004fc80000011600 */
[----:B------:R-:W-:-:S13]  /*0050*/  R2UR UR4, R0 ;  /* 0x00000000000472ca */ /* 0x000fda00000e0000 */
[----:B------:R-:W-:Y:S01]  /*0060*/  UISETP.NE.AND UP0, UPT, UR4, URZ, UPT ;  /* 0x000000ff0400728c */ /* 0x000fe2000bf05270 */
[----:B------:R-:W-:-:S08]  /*0070*/  IMAD.U32 R3, RZ, RZ, UR4 ;  /* 0x00000004ff037e24 */ /* 0x000fd0000f8e00ff */
[----:B-1----:R-:W-:Y:S05]  /*0080*/  BRA.U UP0, `(.L_x_0) ;  /* 0x0000000500307547 */ /* 0x002fea000b800000 */
[----:B------:R-:W1:Y:S01]  /*0090*/  S2UR UR6, SR_CgaCtaId ;  /* 0x00000000000679c3 */ /* 0x000e620000008800 */
[----:B------:R-:W2:Y:S01]  /*00a0*/  LDCU.64 UR4, c[0x0][0x348] ;  /* 0x00006900ff0477ac */ /* 0x000ea20008000a00 */
[----:B------:R-:W-:Y:S01]  /*00b0*/  UMOV UR7, 0x400 ;  /* 0x0000040000077882 */ /* 0x000fe20000000000 */
[----:B------:R-:W-:Y:S01]  /*00c0*/  UMOV UR8, 0x1 ;  /* 0x0000000100087882 */ /* 0x000fe20000000000 */
[----:B------:R-:W-:Y:S01]  /*00d0*/  UMOV UR22, 0x100 ;  /* 0x0000010000167882 */ /* 0x000fe20000000000 */
[----:B------:R-:W-:Y:S01]  /*00e0*/  UMOV UR20, 0x4 ;  /* 0x0000000400147882 */ /* 0x000fe20000000000 */
[----:B------:R-:W-:-:S04]  /*00f0*/  UIADD3 UR22, UPT, UPT, -UR22, 0x100000, URZ ;  /* 0x0010000016167890 */ /* 0x000fc8000fffe1ff */
[----:B------:R-:W-:Y:S02]  /*0100*/  USHF.L.U32 UR23, UR22, 0xb, URZ ;  /* 0x0000000b16177899 */ /* 0x000fe400080006ff */
[----:B------:R-:W-:Y:S01]  /*0110*/  USHF.L.U32 UR22, UR22, 0x1, URZ ;  /* 0x0000000116167899 */ /* 0x000fe200080006ff */
[----:B------:R-:W-:Y:S01]  /*0120*/  UMOV UR9, 0x80 ;  /* 0x0000008000097882 */ /* 0x000fe20000000000 */
[----:B------:R-:W-:-:S04]  /*0130*/  UIADD3 UR20, UPT, UPT, -UR20, 0x100000, URZ ;  /* 0x0010000014147890 */ /* 0x000fc8000fffe1ff */
[----:B------:R-:W-:Y:S02]  /*0140*/  USHF.L.U32 UR21, UR20, 0xb, URZ ;  /* 0x0000000b14157899 */ /* 0x000fe400080006ff */
[----:B------:R-:W-:Y:S01]  /*0150*/  USHF.L.U32 UR20, UR20, 0x1, URZ ;  /* 0x0000000114147899 */ /* 0x000fe200080006ff */
[----:B------:R-:W-:Y:S02]  /*0160*/  UMOV UR18, 0x20 ;  /* 0x0000002000127882 */ /* 0x000fe40000000000 */
[----:B------:R-:W-:-:S04]  /*0170*/  UIADD3 UR18, UPT, UPT, -UR18, 0x100000, URZ ;  /* 0x0010000012127890 */ /* 0x000fc8000fffe1ff */
[----:B------:R-:W-:Y:S02]  /*0180*/  USHF.L.U32 UR19, UR18, 0xb, URZ ;  /* 0x0000000b12137899 */ /* 0x000fe400080006ff */
[----:B------:R-:W-:Y:S02]  /*0190*/  USHF.L.U32 UR18, UR18, 0x1, URZ ;  /* 0x0000000112127899 */ /* 0x000fe400080006ff */
[----:B--2---:R-:W-:Y:S02]  /*01a0*/  UIADD3 UR16, UP3, UPT, UR4, 0x80, URZ ;  /* 0x0000008004107890 */ /* 0x004fe4000ff7e0ff */
[----:B------:R-:W-:Y:S02]  /*01b0*/  UIADD3 UR14, UP2, UPT, UR4, 0x100, URZ ;  /* 0x00000100040e7890 */ /* 0x000fe4000ff5e0ff */
[----:B------:R-:W-:Y:S02]  /*01c0*/  UIADD3 UR12, UP1, UPT, UR4, 0x180, URZ ;  /* 0x00000180040c7890 */ /* 0x000fe4000ff3e0ff */
[----:B------:R-:W-:-:S02]  /*01d0*/  UIADD3 UR10, UP0, UPT, UR4, 0x200, URZ ;  /* 0x00000200040a7890 */ /* 0x000fc4000ff1e0ff */
[----:B-1----:R-:W-:Y:S02]  /*01e0*/  ULEA UR4, UR6, UR7, 0x18 ;  /* 0x0000000706047291 */ /* 0x002fe4000f8ec0ff */
[----:B------:R-:W-:-:S04]  /*01f0*/  UIADD3 UR6, UPT, UPT, -UR8, 0x100000, URZ ;  /* 0x0010000008067890 */ /* 0x000fc8000fffe1ff */
[----:B------:R-:W-:Y:S02]  /*0200*/  USHF.L.U32 UR7, UR6, 0xb, URZ ;  /* 0x0000000b06077899 */ /* 0x000fe400080006ff */
[----:B------:R-:W-:Y:S02]  /*0210*/  USHF.L.U32 UR6, UR6, 0x1, URZ ;  /* 0x0000000106067899 */ /* 0x000fe400080006ff */
[----:B------:R-:W-:Y:S02]  /*0220*/  UIADD3.X UR17, UPT, UPT, URZ, UR5, URZ, UP3, !UPT ;  /* 0x00000005ff117290 */ /* 0x000fe40009ffe4ff */
[----:B------:R-:W-:-:S04]  /*0230*/  UIADD3 UR8, UPT, UPT, -UR9, 0x100000, URZ ;  /* 0x0010000009087890 */ /* 0x000fc8000fffe1ff */
[----:B------:R-:W-:Y:S02]  /*0240*/  USHF.L.U32 UR9, UR8, 0xb, URZ ;  /* 0x0000000b08097899 */ /* 0x000fe400080006ff */
[----:B------:R-:W-:Y:S02]  /*0250*/  USHF.L.U32 UR8, UR8, 0x1, URZ ;  /* 0x0000000108087899 */ /* 0x000fe400080006ff */
[----:B------:R-:W-:Y:S02]  /*0260*/  UIADD3.X UR15, UPT, UPT, URZ, UR5, URZ, UP2, !UPT ;  /* 0x00000005ff0f7290 */ /* 0x000fe400097fe4ff */
[----:B------:R-:W-:Y:S02]  /*0270*/  UIADD3.X UR13, UPT, UPT, URZ, UR5, URZ, UP1, !UPT ;  /* 0x00000005ff0d7290 */ /* 0x000fe40008ffe4ff */
[----:B------:R-:W-:Y:S01]  /*0280*/  UIADD3.X UR11, UPT, UPT, URZ, UR5, URZ, UP0, !UPT ;  /* 0x00000005ff0b7290 */ /* 0x000fe200087fe4ff */
[----:B------:R1:W-:Y:S04]  /*0290*/  UTMACCTL.PF [UR16] ;  /* 0x00000000100079b9 */ /* 0x0003e80008040000 */
[----:B------:R1:W-:Y:S02]  /*02a0*/  UTMACCTL.PF [UR14] ;  /* 0x000000000e0079b9 */ /* 0x0003e40008040000 */
[----:B------:R1:W-:Y:S02]  /*02b0*/  UTMACCTL.PF [UR12] ;  /* 0x000000000c0079b9 */ /* 0x0003e40008040000 */
[----:B------:R1:W-:Y:S01]  /*02c0*/  UTMACCTL.PF [UR10] ;  /* 0x000000000a0079b9 */ /* 0x0003e20008040000 */
[----:B------:R-:W2:Y:S02]  /*02d0*/  FENCE.VIEW.ASYNC.S ;  /* 0x00000000000073c6 */ /* 0x000ea40000000000 */
[----:B--2---:R1:W2:Y:S01]  /*02e0*/  SYNCS.EXCH.64 URZ, [UR4], UR6 ;  /* 0x0000000604ff75b2 */ /* 0x0042a20008000100 */
[----:B------:R1:W3:Y:S01]  /*02f0*/  SYNCS.EXCH.64 URZ, [UR4+0x8], UR6 ;  /* 0x0000080604ff75b2 */ /* 0x0002e20008000100 */
[----:B------:R1:W4:Y:S01]  /*0300*/  SYNCS.EXCH.64 URZ, [UR4+0x10], UR6 ;  /* 0x0000100604ff75b2 */ /* 0x0003220008000100 */
[----:B------:R1:W5:Y:S01]  /*0310*/  SYNCS.EXCH.64 URZ, [UR4+0x18], UR6 ;  /* 0x0000180604ff75b2 */ /* 0x0003620008000100 */
[----:B------:R1:W1:Y:S01]  /*0320*/  SYNCS.EXCH.64 URZ, [UR4+0x20], UR6 ;  /* 0x0000200604ff75b2 */ /* 0x0002620008000100 */
        /* <DEDUP_REMOVED lines=33> */
[----:B--2345:R-:W-:Y:S01]  /*0540*/  NOP ;  /* 0x0000000000007918 */ /* 0x03cfe20000000000 */
.L_x_0:
[----:B-1----:R-:W-:Y:S01]  /*0550*/  R2UR UR4, R0 ;  /* 0x00000000000472ca */ /* 0x002fe200000e0000 */
[----:B------:R-:W-:-:S12]  /*0560*/  NOP ;  /* 0x0000000000007918 */ /* 0x000fd80000000000 */
[----:B------:R-:W-:Y:S01]  /*0570*/  UISETP.GT.AND UP0, UPT, UR4, 0xd, UPT ;  /* 0x0000000d0400788c */ /* 0x000fe2000bf04270 */
[----:B------:R-:W-:Y:S08]  /*0580*/  BAR.SYNC.DEFER_BLOCKING 0x0 ;  /* 0x0000000000007b1d */ /* 0x000ff00000010000 */
[----:B------:R-:W-:Y:S05]  /*0590*/  BRA.U UP0, `(.L_x_1) ;  /* 0x0000003100987547 */ /* 0x000fea000b800000 */
[----:B------:R-:W-:Y:S01]  /*05a0*/  R2UR UR4, R0 ;  /* 0x00000000000472ca */ /* 0x000fe200000e0000 */
[----:B------:R-:W-:-:S12]  /*05b0*/  IMAD.MOV.U32 R5, RZ, RZ, -0xc ;  /* 0xfffffff4ff057424 */ /* 0x000fd800078e00ff */
[----:B------:R-:W-:-:S05]  /*05c0*/  IMAD.U32 R4, RZ, RZ, UR4 ;  /* 0x00000004ff047e24 */ /* 0x000fca000f8e00ff */
[----:B------:R-:W-:-:S05]  /*05d0*/  VIADDMNMX.U32 R4, R5, R4, 0x2, PT ;  /* 0x0000000205047446 */ /* 0x000fca0003800004 */
[----:B------:R-:W-:-:S04]  /*05e0*/  IMAD.SHL.U32 R6, R4, 0x4, RZ ;  /* 0x0000000404067824 */ /* 0x000fc800078e00ff */
[----:B------:R-:W1:Y:S02]  /*05f0*/  LDC R4, c[0x2][R6] ;  /* 0x0080000006047b82 */ /* 0x000e640000000800 */
[----:B-1----:R-:W-:-:S04]  /*0600*/  SHF.R.S32.HI R5, RZ, 0x1f, R4 ;  /* 0x0000001fff057819 */ /* 0x002fc80000011404 */
.L_x_138:
[----:B------:R-:W-:Y:S05]  /*0610*/  BRX R4 -0x620                                                                                                                                                                                                      (*"BRANCH_TARGETS .L_x_139,.L_x_140,.L_x_2"*) ;  /* 0xfffffff804787949 */ /* 0x000fea000383ffff */
.L_x_140:
[----:B------:R-:W-:-:S08]  /*0620*/  NOP ;  /* 0x0000000000007918 */ /* 0x000fd00000000000 */
[----:B------:R-:W1:-:S00]  /*0630*/  USETMAXREG.DEALLOC.CTAPOOL 0x30 ;  /* 0x00000030000079c8 */ /* 0x000e4000080e0500 */
[----:B------:R-:W2:Y:S01]  /*0640*/  LDCU UR4, c[0x0][0x610] ;  /* 0x0000c200ff0477ac */ /* 0x000ea20008000800 */
[----:B-1----:R-:W-:Y:S01]  /*0650*/  R2UR UR9, R2 ;  /* 0x00000000020972ca */ /* 0x002fe200000e0000 */
[----:B------:R-:W1:Y:S01]  /*0660*/  LDCU.U8 UR8, c[0x0][0x614] ;  /* 0x0000c280ff0877ac */ /* 0x000e620008000000 */
[----:B------:R-:W3:Y:S01]  /*0670*/  LDCU.U8 UR6, c[0x0][0x615] ;  /* 0x0000c2a0ff0677ac */ /* 0x000ee20008000000 */
[----:B------:R-:W4:Y:S01]  /*0680*/  LDCU UR7, c[0x0][0x61c] ;  /* 0x0000c380ff0777ac */ /* 0x000f220008000800 */
[----:B------:R-:W5:Y:S09]  /*0690*/  LDCU.U8 UR10, c[0x0][0x620] ;  /* 0x0000c400ff0a77ac */ /* 0x000f720008000000 */
[----:B--2---:R-:W-:-:S04]  /*06a0*/  UIMAD.WIDE.U32 UR4, UR9, UR4, URZ ;  /* 0x00000004090472a5 */ /* 0x004fc8000f8e00ff */
[----:B------:R-:W-:-:S04]  /*06b0*/  UIADD3 UR4, UPT, UPT, UR9, -UR5, URZ ;  /* 0x8000000509047290 */ /* 0x000fc8000fffe0ff */
[----:B-1----:R-:W-:-:S04]  /*06c0*/  USHF.R.U32.HI UR4, URZ, UR8, UR4 ;  /* 0x00000008ff047299 */ /* 0x002fc80008011604 */
[----:B------:R-:W-:-:S04]  /*06d0*/  UIADD3 UR4, UPT, UPT, UR5, UR4, URZ ;  /* 0x0000000405047290 */ /* 0x000fc8000fffe0ff */
[----:B---3--:R-:W-:Y:S01]  /*06e0*/  USHF.R.U32.HI UR8, URZ, UR6, UR4 ;  /* 0x00000006ff087299 */ /* 0x008fe20008011604 */
[----:B------:R-:W1:Y:S03]  /*06f0*/  LDCU UR6, c[0x0][0x624] ;  /* 0x0000c480ff0677ac */ /* 0x000e660008000800 */
[----:B----4-:R-:W-:-:S04]  /*0700*/  UIMAD.WIDE.U32 UR4, UR8, UR7, URZ ;  /* 0x00000007080472a5 */ /* 0x010fc8000f8e00ff */
[----:B------:R-:W-:-:S04]  /*0710*/  UIADD3 UR4, UPT, UPT, UR8, -UR5, URZ ;  /* 0x8000000508047290 */ /* 0x000fc8000fffe0ff */
[----:B-----5:R-:W-:-:S04]  /*0720*/  USHF.R.U32.HI UR4, URZ, UR10, UR4 ;  /* 0x0000000aff047299 */ /* 0x020fc80008011604 */
[----:B------:R-:W-:Y:S02]  /*0730*/  UIADD3 UR4, UPT, UPT, UR5, UR4, URZ ;  /* 0x0000000405047290 */ /* 0x000fe4000fffe0ff */
[----:B-1----:R-:W-:-:S09]  /*0740*/  UISETP.GE.AND UP0, UPT, UR9, UR6, UPT ;  /* 0x000000060900728c */ /* 0x002fd2000bf06270 */
[----:B------:R-:W-:Y:S05]  /*0750*/  BRA.U UP0, `(.L_x_2) ;  /* 0x0000005100e87547 */ /* 0x000fea000b800000 */
[----:B------:R-:W1:Y:S01]  /*0760*/  LDCU.U8 UR16, c[0x0][0x621] ;  /* 0x0000c420ff1077ac */ /* 0x000e620008000000 */
[----:B------:R-:W2:Y:S01]  /*0770*/  S2UR UR14, SR_CgaCtaId ;  /* 0x00000000000e79c3 */ /* 0x000ea20000008800 */
[----:B------:R-:W-:Y:S01]  /*0780*/  R2UR UR12, R2 ;  /* 0x00000000020c72ca */ /* 0x000fe200000e0000 */
[----:B------:R-:W-:Y:S01]  /*0790*/  HFMA2 R6, -RZ, RZ, 0, 0 ;  /* 0x00000000ff067431 */ /* 0x000fe200000001ff */
[----:B------:R-:W3:Y:S01]  /*07a0*/  LDCU UR11, c[0x0][0x618] ;  /* 0x0000c300ff0b77ac */ /* 0x000ee20008000800 */
[----:B------:R-:W4:Y:S01]  /*07b0*/  LDCU.64 UR6, c[0x0][0x348] ;  /* 0x00006900ff0677ac */ /* 0x000f220008000a00 */
[----:B------:R-:W5:Y:S01]  /*07c0*/  LDCU UR9, c[0x0][0x60c] ;  /* 0x0000c180ff0977ac */ /* 0x000f620008000800 */
[----:B------:R-:W-:Y:S01]  /*07d0*/  UMOV UR10, 0x400 ;  /* 0x00000400000a7882 */ /* 0x000fe20000000000 */
[----:B------:R-:W-:Y:S02]  /*07e0*/  UIADD3 UR5, UPT, UPT, -UR8, URZ, URZ ;  /* 0x000000ff08057290 */ /* 0x000fe4000fffe1ff */
[----:B-1----:R-:W-:Y:S01]  /*07f0*/  USHF.R.U32.HI UR4, URZ, UR16, UR4 ;  /* 0x00000010ff047299 */ /* 0x002fe20008011604 */
[----:B------:R-:W1:Y:S05]  /*0800*/  LDCU UR15, c[0x0][0x370] ;  /* 0x00006e00ff0f77ac */ /* 0x000e6a0008000800 */
[----:B------:R-:W-:Y:S01]  /*0810*/  IMAD.U32 R9, RZ, RZ, UR4 ;  /* 0x00000004ff097e24 */ /* 0x000fe2000f8e00ff */
[----:B------:R-:W-:-:S02]  /*0820*/  UIADD3 UR4, UPT, UPT, -UR4, URZ, URZ ;  /* 0x000000ff04047290 */ /* 0x000fc4000fffe1ff */
[----:B--2---:R-:W-:Y:S02]  /*0830*/  ULEA UR14, UR14, UR10, 0x18 ;  /* 0x0000000a0e0e7291 */ /* 0x004fe4000f8ec0ff */
[----:B---3--:R-:W-:Y:S02]  /*0840*/  UIMAD UR8, UR4, UR11, UR8 ;  /* 0x0000000b040872a4 */ /* 0x008fe4000f8e0208 */
[----:B------:R-:W-:Y:S02]  /*0850*/  UIADD3 UR4, UPT, UPT, UR14, 0xc00, URZ ;  /* 0x00000c000e047890 */ /* 0x000fe4000fffe0ff */
[----:B----4-:R-:W-:Y:S02]  /*0860*/  UIADD3 UR6, UP0, UPT, UR6, 0x200, URZ ;  /* 0x0000020006067890 */ /* 0x010fe4000ff1e0ff */
[----:B------:R-:W-:Y:S01]  /*0870*/  MOV R8, UR8 ;  /* 0x0000000800087c02 */ /* 0x000fe20008000f00 */
[----:B------:R-:W-:Y:S01]  /*0880*/  UMOV UR13, UR12 ;  /* 0x0000000c000d7c82 */ /* 0x000fe20008000000 */
[----:B------:R-:W-:Y:S01]  /*0890*/  IMAD.U32 R4, RZ, RZ, UR4 ;  /* 0x00000004ff047e24 */ /* 0x000fe2000f8e00ff */
[----:B------:R-:W2:Y:S01]  /*08a0*/  LDCU UR21, c[0x0][0x624] ;  /* 0x0000c480ff1577ac */ /* 0x000ea20008000800 */
[----:B------:R-:W-:Y:S01]  /*08b0*/  IMAD.MOV.U32 R4, RZ, RZ, 0x1 ;  /* 0x00000001ff047424 */ /* 0x000fe200078e00ff */
[----:B------:R-:W3:Y:S01]  /*08c0*/  LDCU UR37, c[0x0][0x610] ;  /* 0x0000c200ff2577ac */ /* 0x000ee20008000800 */
[----:B------:R-:W4:Y:S01]  /*08d0*/  LDCU UR29, c[0x0][0x60c] ;  /* 0x0000c180ff1d77ac */ /* 0x000f220008000800 */
[----:B------:R-:W-:Y:S01]  /*08e0*/  UMOV UR30, URZ ;  /* 0x000000ff001e7c82 */ /* 0x000fe20008000000 */
[----:B------:R-:W-:Y:S01]  /*08f0*/  UMOV UR31, URZ ;  /* 0x000000ff001f7c82 */ /* 0x000fe20008000000 */
[----:B------:R-:W1:Y:S01]  /*0900*/  LDCU.64 UR22, c[0x0][0x618] ;  /* 0x0000c300ff1677ac */ /* 0x000e620008000a00 */
[----:B-----5:R-:W-:-:S02]  /*0910*/  UIMAD UR5, UR5, UR9, UR12 ;  /* 0x00000009050572a4 */ /* 0x020fc4000f8e020c */
[----:B------:R-:W-:Y:S02]  /*0920*/  UIADD3.X UR7, UPT, UPT, URZ, UR7, URZ, UP0, !UPT ;  /* 0x00000007ff077290 */ /* 0x000fe400087fe4ff */
[----:B------:R-:W-:Y:S02]  /*0930*/  UIADD3 UR72, UPT, UPT, UR14, 0x1c00, URZ ;  /* 0x00001c000e487890 */ /* 0x000fe4000fffe0ff */
[----:B------:R-:W-:Y:S02]  /*0940*/  UIADD3 UR64, UPT, UPT, UR14, 0x2c00, URZ ;  /* 0x00002c000e407890 */ /* 0x000fe4000fffe0ff */
[----:B------:R-:W-:Y:S02]  /*0950*/  UIADD3 UR56, UPT, UPT, UR14, 0x3c00, URZ ;  /* 0x00003c000e387890 */ /* 0x000fe4000fffe0ff */
[----:B------:R-:W-:Y:S02]  /*0960*/  UIADD3 UR48, UPT, UPT, UR14, 0x4c00, URZ ;  /* 0x00004c000e307890 */ /* 0x000fe4000fffe0ff */
[----:B------:R-:W-:-:S02]  /*0970*/  UIADD3 UR40, UPT, UPT, UR14, 0x5c00, URZ ;  /* 0x00005c000e287890 */ /* 0x000fc4000fffe0ff */
[----:B------:R-:W-:Y:S02]  /*0980*/  UIADD3 UR32, UPT, UPT, UR14, 0x6c00, URZ ;  /* 0x00006c000e207890 */ /* 0x000fe4000fffe0ff */
[----:B------:R-:W-:Y:S02]  /*0990*/  UIADD3 UR24, UPT, UPT, UR14, 0x7c00, URZ ;  /* 0x00007c000e187890 */ /* 0x000fe4000fffe0ff */
[----:B------:R-:W-:Y:S02]  /*09a0*/  UIADD3 UR16, UPT, UPT, UR14, 0x8c00, URZ ;  /* 0x00008c000e107890 */ /* 0x000fe4000fffe0ff */
[----:B------:R-:W-:Y:S01]  /*09b0*/  UIADD3 UR8, UPT, UPT, UR14, 0x9c00, URZ ;  /* 0x00009c000e087890 */ /* 0x000fe2000fffe0ff */
[----:B------:R-:W-:Y:S01]  /*09c0*/  UMOV UR73, 0x10 ;  /* 0x0000001000497882 */ /* 0x000fe20000000000 */
[----:B------:R-:W-:Y:S01]  /*09d0*/  UMOV UR65, 0x20 ;  /* 0x0000002000417882 */ /* 0x000fe20000000000 */
[----:B------:R-:W-:Y:S01]  /*09e0*/  UMOV UR57, 0x30 ;  /* 0x0000003000397882 */ /* 0x000fe20000000000 */
[----:B-1234-:R-:W-:-:S08]  /*09f0*/  UMOV UR49, 0x40 ;  /* 0x0000004000317882 */ /* 0x01efd00000000000 */
.L_x_5:
[----:B------:R-:W-:Y:S01]  /*0a00*/  IMAD.U32 R5, R6, -0x80000000, RZ ;  /* 0x8000000006057824 */ /* 0x000fe200078e00ff */
[----:B------:R-:W-:Y:S01]  /*0a10*/  R2UR UR10, R8 ;  /* 0x00000000080a72ca */ /* 0x000fe200000e0000 */
[----:B------:R-:W-:Y:S01]  /*0a20*/  USHF.L.U32 UR4, UR5, 0x8, URZ ;  /* 0x0000000805047899 */ /* 0x000fe200080006ff */
[----:B------:R-:W-:Y:S01]  /*0a30*/  R2UR UR9, R9 ;  /* 0x00000000090972ca */ /* 0x000fe200000e0000 */
[----:B-1----:R-:W1:Y:S04]  /*0a40*/  SYNCS.PHASECHK.TRANS64.TRYWAIT P0, [UR14+0x110], R5 ;  /* 0x00011005ff0075a7 */ /* 0x002e68000800110e */
[----:B------:R-:W-:Y:S01]  /*0a50*/  IMAD.U32 R7, RZ, RZ, UR4 ;  /* 0x00000004ff077e24 */ /* 0x000fe2000f8e00ff */
[----:B------:R-:W-:Y:S01]  /*0a60*/  UMOV UR74, UR4 ;  /* 0x00000004004a7c82 */ /* 0x000fe20008000000 */
[----:B------:R-:W-:Y:S01]  /*0a70*/  UMOV UR66, UR4 ;  /* 0x0000000400427c82 */ /* 0x000fe20008000000 */
[----:B------:R-:W-:Y:S01]  /*0a80*/  UMOV UR58, UR4 ;  /* 0x00000004003a7c82 */ /* 0x000fe20008000000 */
[----:B------:R-:W-:-:S02]  /*0a90*/  UMOV UR50, UR4 ;  /* 0x0000000400327c82 */ /* 0x000fc40008000000 */
[----:B------:R-:W-:Y:S01]  /*0aa0*/  UMOV UR75, UR10 ;  /* 0x0000000a004b7c82 */ /* 0x000fe20008000000 */
[----:B------:R-:W-:Y:S01]  /*0ab0*/  UMOV UR67, UR10 ;  /* 0x0000000a00437c82 */ /* 0x000fe20008000000 */
[----:B------:R-:W-:Y:S01]  /*0ac0*/  UMOV UR76, UR9 ;  /* 0x00000009004c7c82 */ /* 0x000fe20008000000 */
[----:B------:R-:W-:Y:S01]  /*0ad0*/  UMOV UR68, UR9 ;  /* 0x0000000900447c82 */ /* 0x000fe20008000000 */
[----:B------:R-:W-:Y:S01]  /*0ae0*/  UMOV UR59, UR10 ;  /* 0x0000000a003b7c82 */ /* 0x000fe20008000000 */
[----:B------:R-:W-:Y:S01]  /*0af0*/  UMOV UR60, UR9 ;  /* 0x00000009003c7c82 */ /* 0x000fe20008000000 */
[----:B------:R-:W-:Y:S01]  /*0b00*/  UMOV UR51, UR10 ;  /* 0x0000000a00337c82 */ /* 0x000fe20008000000 */
[----:B------:R-:W-:Y:S01]  /*0b10*/  UMOV UR52, UR9 ;  /* 0x0000000900347c82 */ /* 0x000fe20008000000 */
[----:B-1----:R-:W-:Y:S05]  /*0b20*/  @!P0 BRA `(.L_x_3) ;  /* 0x000000bc00008947 */ /* 0x002fea0003800000 */
.L_x_68:
[----:B------:R-:W-:Y:S01]  /*0b30*/  R2UR UR18, R7 ;  /* 0x00000000071272ca */ /* 0x000fe200000e0000 */
[----:B------:R-:W-:Y:S01]  /*0b40*/  UMOV UR17, URZ ;  /* 0x000000ff00117c82 */ /* 0x000fe20008000000 */
[----:B------:R-:W-:Y:S02]  /*0b50*/  R2UR UR19, R8 ;  /* 0x00000000081372ca */ /* 0x000fe400000e0000 */
[----:B------:R-:W-:Y:S02]  /*0b60*/  R2UR UR20, R9 ;  /* 0x00000000091472ca */ /* 0x000fe400000e0000 */
[----:B-1----:R-:W-:Y:S01]  /*0b70*/  MOV.SPILL R10, UR16 ;  /* 0x00000010000a7c02 */ /* 0x002fe20009000f00 */
[----:B------:R-:W-:Y:S01]  /*0b80*/  UIADD3 UR16, UPT, UPT, UR14, 0xc00, URZ ;  /* 0x00000c000e107890 */ /* 0x000fe2000fffe0ff */
[----:B------:R-:W-:Y:S02]  /*0b90*/  MOV.SPILL R13, UR23 ;  /* 0x00000017000d7c02 */ /* 0x000fe40009000f00 */
[----:B------:R-:W-:-:S02]  /*0ba0*/  MOV.SPILL R12, UR22 ;  /* 0x00000016000c7c02 */ /* 0x000fc40009000f00 */
[----:B------:R-:W-:Y:S02]  /*0bb0*/  MOV.SPILL R11, UR21 ;  /* 0x00000015000b7c02 */ /* 0x000fe40009000f00 */
[----:B------:R-:W-:Y:S02]  /*0bc0*/  R2UR.FILL UR23, R13 ;  /* 0x000000000d1772ca */ /* 0x000fe400004e0000 */
[----:B------:R-:W-:Y:S01]  /*0bd0*/  R2UR.FILL UR22, R12 ;  /* 0x000000000c1672ca */ /* 0x000fe200004e0000 */
[----:B------:R1:W-:Y:S01]  /*0be0*/  UTMASTG.4D [UR16], [UR6], desc[URZ] ;  /* 0x0000ff10060073b5 */ /* 0x0003e20008019000 */
[----:B------:R-:W-:Y:S01]  /*0bf0*/  R2UR.FILL UR21, R11 ;  /* 0x000000000b1572ca */ /* 0x000fe200004e0000 */
[----:B------:R2:W-:Y:S01]  /*0c00*/  UTMASTG.4D [UR72], [UR6], desc[URZ] ;  /* 0x0000ff48060073b5 */ /* 0x0005e20008019000 */
[----:B------:R2:W-:Y:S01]  /*0c10*/  UTMASTG.4D [UR64], [UR6], desc[URZ] ;  /* 0x0000ff40060073b5 */ /* 0x0005e20008019000 */
[----:B------:R2:W-:Y:S01]  /*0c20*/  UTMASTG.4D [UR56], [UR6], desc[URZ] ;  /* 0x0000ff38060073b5 */ /* 0x0005e20008019000 */
[----:B------:R2:W-:Y:S01]  /*0c30*/  UTMASTG.4D [UR48], [UR6], desc[URZ] ;  /* 0x0000ff30060073b5 */ /* 0x0005e20008019000 */
[----:B-1----:R-:W-:Y:S01]  /*0c40*/  R2UR.FILL UR16, R10 ;  /* 0x000000000a1072ca */ /* 0x002fe200004e0000 */
[----:B------:R0:W-:Y:S01]  /*0c50*/  UTMACMDFLUSH ;  /* 0x00000000000079b7 */ /* 0x0001e20000000000 */
[----:B------:R-:W1:Y:S02]  /*0c60*/  SYNCS.PHASECHK.TRANS64.TRYWAIT P0, [UR14+0x118], R5 ;  /* 0x00011805ff0075a7 */ /* 0x000e64000800110e */
[----:B-12---:R-:W-:Y:S11]  /*0c70*/  @!P0 BRA `(.L_x_4) ;  /* 0x000000b800cc8947 */ /* 0x006ff60003800000 */
.L_x_70:
[----:B------:R-:W-:Y:S01]  /*0c80*/  R2UR UR5, R8 ;  /* 0x00000000080572ca */ /* 0x000fe200000e0000 */
[----:B------:R-:W2:Y:S01]  /*0c90*/  LDCU.U8 UR39, c[0x0][0x614] ;  /* 0x0000c280ff2777ac */ /* 0x000ea20008000000 */
[----:B------:R-:W-:Y:S02]  /*0ca0*/  R2UR UR4, R9 ;  /* 0x00000000090472ca */ /* 0x000fe400000e0000 */
[----:B------:R-:W-:Y:S01]  /*0cb0*/  R2UR UR10, R7 ;  /* 0x00000000070a72ca */ /* 0x000fe200000e0000 */
[----:B------:R-:W-:Y:S01]  /*0cc0*/  UIADD3 UR13, UPT, UPT, UR15, UR13, URZ ;  /* 0x0000000d0f0d7290 */ /* 0x000fe2000fffe0ff */
[----:B------:R-:W-:Y:S01]  /*0cd0*/  LOP3.LUT R6, R6, 0x1, RZ, 0x3c, !PT ;  /* 0x0000000106067812 */ /* 0x000fe200078e3cff */
[----:B------:R-:W3:Y:S01]  /*0ce0*/  LDCU.U8 UR38, c[0x0][0x615] ;  /* 0x0000c2a0ff2677ac */ /* 0x000ee20008000000 */
[----:B------:R-:W-:Y:S01]  /*0cf0*/  UMOV UR9, URZ ;  /* 0x000000ff00097c82 */ /* 0x000fe20008000000 */
[----:B------:R-:W-:-:S04]  /*0d00*/  UMOV UR33, 0x10 ;  /* 0x0000001000217882 */ /* 0x000fc80000000000 */
        /* <DEDUP_REMOVED lines=10> */
[----:B------:R-:W-:-:S02]  /*0db0*/  UIMAD.WIDE.U32 UR4, UR13, UR37, URZ ;  /* 0x000000250d0472a5 */ /* 0x000fc4000f8e00ff */
[----:B------:R-:W-:Y:S02]  /*0dc0*/  UIADD3 UR42, UPT, UPT, UR10, 0x80, URZ ;  /* 0x000000800a2a7890 */ /* 0x000fe4000fffe0ff */
[----:B------:R-:W-:Y:S01]  /*0dd0*/  UIADD3 UR4, UPT, UPT, UR13, -UR5, URZ ;  /* 0x800000050d047290 */ /* 0x000fe2000fffe0ff */
[----:B------:R-:W-:Y:S01]  /*0de0*/  UMOV UR41, UR9 ;  /* 0x0000000900297c82 */ /* 0x000fe20008000000 */
[----:B------:R-:W-:Y:S02]  /*0df0*/  UMOV UR25, 0x20 ;  /* 0x0000002000197882 */ /* 0x000fe40000000000 */
[----:B--2---:R-:W-:Y:S01]  /*0e00*/  USHF.R.U32.HI UR4, URZ, UR39, UR4 ;  /* 0x00000027ff047299 */ /* 0x004fe20008011604 */
[----:B------:R-:W-:Y:S02]  /*0e10*/  UMOV UR34, UR42 ;  /* 0x0000002a00227c82 */ /* 0x000fe40008000000 */
[----:B------:R-:W-:Y:S01]  /*0e20*/  UTMASTG.4D [UR40], [UR6], desc[UR30] ;  /* 0x00001e28060073b5 */ /* 0x000fe20008019000 */
[----:B------:R-:W-:Y:S01]  /*0e30*/  UIADD3 UR4, UPT, UPT, UR5, UR4, URZ ;  /* 0x0000000405047290 */ /* 0x000fe2000fffe0ff */
[----:B------:R-:W-:Y:S01]  /*0e40*/  UMOV UR26, UR42 ;  /* 0x0000002a001a7c82 */ /* 0x000fe20008000000 */
[----:B------:R-:W-:-:S02]  /*0e50*/  UMOV UR17, 0x30 ;  /* 0x0000003000117882 */ /* 0x000fc40000000000 */
[----:B---3--:R-:W-:Y:S01]  /*0e60*/  USHF.R.U32.HI UR4, URZ, UR38, UR4 ;  /* 0x00000026ff047299 */ /* 0x008fe20008011604 */
[----:B------:R-:W-:Y:S01]  /*0e70*/  UMOV UR18, UR42 ;  /* 0x0000002a00127c82 */ /* 0x000fe20008000000 */
[----:B------:R-:W-:Y:S01]  /*0e80*/  UTMASTG.4D [UR32], [UR6], desc[UR30] ;  /* 0x00001e20060073b5 */ /* 0x000fe20008019000 */
[----:B------:R-:W2:Y:S01]  /*0e90*/  LDCU.U8 UR38, c[0x0][0x620] ;  /* 0x0000c400ff2677ac */ /* 0x000ea20008000000 */
[----:B------:R-:W-:Y:S01]  /*0ea0*/  UMOV UR9, 0x40 ;  /* 0x0000004000097882 */ /* 0x000fe20000000000 */
[----:B------:R-:W-:Y:S01]  /*0eb0*/  UMOV UR10, UR42 ;  /* 0x0000002a000a7c82 */ /* 0x000fe20008000000 */
[----:B------:R-:W-:Y:S01]  /*0ec0*/  UISETP.GE.AND UP0, UPT, UR13, UR21, UPT ;  /* 0x000000150d00728c */ /* 0x000fe2000bf06270 */
[----:B------:R-:W-:Y:S01]  /*0ed0*/  UTMASTG.4D [UR24], [UR6], desc[UR30] ;  /* 0x00001e18060073b5 */ /* 0x000fe20008019000 */
[----:B------:R-:W-:Y:S01]  /*0ee0*/  UTMASTG.4D [UR16], [UR6], desc[UR30] ;  /* 0x00001e10060073b5 */ /* 0x000fe20008019000 */
[----:B------:R3:W-:Y:S01]  /*0ef0*/  UTMASTG.4D [UR8], [UR6], desc[UR30] ;  /* 0x00001e08060073b5 */ /* 0x0007e20008019000 */
[----:B------:R0:W-:Y:S01]  /*0f00*/  UTMACMDFLUSH ;  /* 0x00000000000079b7 */ /* 0x0001e20000000000 */
[----:B------:R-:W-:-:S04]  /*0f10*/  DEPBAR.LE SB0, 0x1 ;  /* 0x000080400000791a */ /* 0x000fc80000000000 */
[----:B------:R4:W-:Y:S01]  /*0f20*/  SYNCS.ARRIVE.TRANS64.ART0 RZ, [UR14+0x120], R4 ;  /* 0x00012004ffff79a7 */ /* 0x0009e2000850000e */
[----:B------:R-:W-:-:S04]  /*0f30*/  DEPBAR.LE SB0, 0x0 ;  /* 0x000080000000791a */ /* 0x000fc80000000000 */
[----:B---3--:R-:W-:Y:S01]  /*0f40*/  UIMAD.WIDE.U32 UR10, UR4, UR23, URZ ;  /* 0x00000017040a72a5 */ /* 0x008fe2000f8e00ff */
[----:B------:R4:W-:Y:S06]  /*0f50*/  SYNCS.ARRIVE.TRANS64.ART0 RZ, [UR14+0x128], R4 ;  /* 0x00012804ffff79a7 */ /* 0x0009ec000850000e */
[----:B------:R-:W-:Y:S02]  /*0f60*/  UMOV UR5, UR11 ;  /* 0x0000000b00057c82 */ /* 0x000fe40008000000 */
[----:B------:R-:W-:-:S04]  /*0f70*/  UIADD3 UR9, UPT, UPT, UR4, -UR5, URZ ;  /* 0x8000000504097290 */ /* 0x000fc8000fffe0ff */
[----:B--2---:R-:W-:Y:S01]  /*0f80*/  USHF.R.U32.HI UR9, URZ, UR38, UR9 ;  /* 0x00000026ff097299 */ /* 0x004fe20008011609 */
[----:B------:R-:W2:Y:S03]  /*0f90*/  LDCU.U8 UR38, c[0x0][0x621] ;  /* 0x0000c420ff2677ac */ /* 0x000ea60008000000 */
[----:B------:R-:W-:-:S04]  /*0fa0*/  UIADD3 UR5, UPT, UPT, UR5, UR9, URZ ;  /* 0x0000000905057290 */ /* 0x000fc8000fffe0ff */
[----:B--2---:R-:W-:Y:S02]  /*0fb0*/  USHF.R.U32.HI UR10, URZ, UR38, UR5 ;  /* 0x00000026ff0a7299 */ /* 0x004fe40008011605 */
[----:B------:R-:W-:Y:S02]  /*0fc0*/  UIADD3 UR5, UPT, UPT, -UR4, URZ, URZ ;  /* 0x000000ff04057290 */ /* 0x000fe4000fffe1ff */
[----:B------:R-:W-:Y:S02]  /*0fd0*/  UIADD3 UR9, UPT, UPT, -UR10, URZ, URZ ;  /* 0x000000ff0a097290 */ /* 0x000fe4000fffe1ff */
[----:B------:R-:W-:Y:S01]  /*0fe0*/  IMAD.U32 R9, RZ, RZ, UR10 ;  /* 0x0000000aff097e24 */ /* 0x000fe2000f8e00ff */
[----:B------:R-:W-:Y:S02]  /*0ff0*/  UIMAD UR5, UR29, UR5, UR13 ;  /* 0x000000051d0572a4 */ /* 0x000fe4000f8e020d */
[----:B------:R-:W-:-:S06]  /*1000*/  UIMAD UR4, UR22, UR9, UR4 ;  /* 0x00000009160472a4 */ /* 0x000fcc000f8e0204 */
[----:B------:R-:W-:Y:S01]  /*1010*/  IMAD.U32 R8, RZ, RZ, UR4 ;  /* 0x00000004ff087e24 */ /* 0x000fe2000f8e00ff */
[----:B----4-:R-:W-:Y:S06]  /*1020*/  BRA.U !UP0, `(.L_x_5) ;  /* 0xfffffff908747547 */ /* 0x010fec000b83ffff */
[----:B------:R-:W-:Y:S05]  /*1030*/  BRA `(.L_x_2) ;  /* 0x0000004800b07947 */ /* 0x000fea0003800000 */
.L_x_139:
[----:B------:R-:W-:-:S08]  /*1040*/  NOP ;  /* 0x0000000000007918 */ /* 0x000fd00000000000 */
[----:B------:R-:W1:-:S00]  /*1050*/  USETMAXREG.DEALLOC.CTAPOOL 0x30 ;  /* 0x00000030000079c8 */ /* 0x000e4000080e0500 */
[----:B------:R-:W2:Y:S01]  /*1060*/  S2UR UR10, SR_CgaCtaId ;  /* 0x00000000000a79c3 */ /* 0x000ea20000008800 */
[----:B------:R-:W-:Y:S01]  /*1070*/  NOP ;  /* 0x0000000000007918 */ /* 0x000fe20000000000 */
[----:B------:R-:W-:Y:S02]  /*1080*/  UMOV UR4, 0x40 ;  /* 0x0000004000047882 */ /* 0x000fe40000000000 */
[----:B--2---:R-:W-:-:S09]  /*1090*/  ULEA UR4, UR10, UR4, 0x18 ;  /* 0x000000040a047291 */ /* 0x004fd2000f8ec0ff */
[----:B-1----:R-:W1:Y:S01]  /*10a0*/  LDS.U8 R4, [UR4] ;  /* 0x00000004ff047984 */ /* 0x002e620008000000 */
[----:B------:R-:W-:Y:S02]  /*10b0*/  UMOV UR4, 0x400 ;  /* 0x0000040000047882 */ /* 0x000fe40000000000 */
[----:B------:R-:W-:Y:S01]  /*10c0*/  ULEA UR8, UR10, UR4, 0x18 ;  /* 0x000000040a087291 */ /* 0x000fe2000f8ec0ff */
[----:B-1----:R-:W-:-:S13]  /*10d0*/  ISETP.NE.AND P0, PT, R4, RZ, PT ;  /* 0x000000ff0400720c */ /* 0x002fda0003f05270 */
[----:B------:R-:W-:Y:S05]  /*10e0*/  @P0 BRA `(.L_x_6) ;  /* 0x00000000007c0947 */ /* 0x000fea0003800000 */
[----:B------:R-:W-:-:S13]  /*10f0*/  ELECT P0, URZ, PT ;  /* 0x0000000000ff782f */ /* 0x000fda0003800000 */
[----:B------:R-:W-:Y:S05]  /*1100*/  @!P0 BRA `(.L_x_7) ;  /* 0x0000000000848947 */ /* 0x000fea0003800000 */
[----:B------:R-:W-:-:S05]  /*1110*/  UMOV UR4, 0x10 ;  /* 0x0000001000047882 */ /* 0x000fca0000000000 */
[----:B------:R-:W-:Y:S04]  /*1120*/  DEPBAR.LE SB1, 0x36 ;  /* 0x00009d800000791a */ /* 0x000fe80000000000 */
[----:B------:R-:W1:Y:S02]  /*1130*/  UTCATOMSWS.FIND_AND_SET.ALIGN UP0, UR4, UR4 ;  /* 0x00000004000475e3 */ /* 0x000e640008000800 */
[----:B-1----:R-:W-:Y:S01]  /*1140*/  PLOP3.LUT P0, PT, PT, PT, UP0, 0x80, 0x8 ;  /* 0x000000000008781c */ /* 0x002fe20003f0f008 */
[----:B------:R-:W-:-:S03]  /*1150*/  IMAD.U32 R7, RZ, RZ, UR4 ;  /* 0x00000004ff077e24 */ /* 0x000fc6000f8e00ff */
[----:B------:R-:W-:-:S04]  /*1160*/  SEL R4, RZ, 0xffffffff, !P0 ;  /* 0xffffffffff047807 */ /* 0x000fc80004000000 */
[----:B------:R-:W-:-:S13]  /*1170*/  ISETP.NE.AND P0, PT, R4, RZ, PT ;  /* 0x000000ff0400720c */ /* 0x000fda0003f05270 */
[----:B------:R-:W-:Y:S05]  /*1180*/  @P0 BRA `(.L_x_8) ;  /* 0x0000000000240947 */ /* 0x000fea0003800000 */
.L_x_9:
[----:B------:R-:W-:Y:S05]  /*1190*/  NANOSLEEP 0x64 ;  /* 0x000000640000795d */ /* 0x000fea0003800000 */
[----:B------:R-:W-:-:S05]  /*11a0*/  UMOV UR4, 0x10 ;  /* 0x0000001000047882 */ /* 0x000fca0000000000 */
[----:B------:R-:W-:Y:S04]  /*11b0*/  DEPBAR.LE SB1, 0x36 ;  /* 0x00009d800000791a */ /* 0x000fe80000000000 */
[----:B------:R-:W1:Y:S02]  /*11c0*/  UTCATOMSWS.FIND_AND_SET.ALIGN UP0, UR4, UR4 ;  /* 0x00000004000475e3 */ /* 0x000e640008000800 */
[----:B-1----:R-:W-:Y:S01]  /*11d0*/  PLOP3.LUT P0, PT, PT, PT, UP0, 0x80, 0x8 ;  /* 0x000000000008781c */ /* 0x002fe20003f0f008 */
[----:B------:R-:W-:-:S03]  /*11e0*/  IMAD.U32 R7, RZ, RZ, UR4 ;  /* 0x00000004ff077e24 */ /* 0x000fc6000f8e00ff */
[----:B------:R-:W-:-:S04]  /*11f0*/  SEL R4, RZ, 0xffffffff, !P0 ;  /* 0xffffffffff047807 */ /* 0x000fc80004000000 */
[----:B------:R-:W-:-:S13]  /*1200*/  ISETP.NE.AND P0, PT, R4, RZ, PT ;  /* 0x000000ff0400720c */ /* 0x000fda0003f05270 */
[----:B------:R-:W-:Y:S05]  /*1210*/  @!P0 BRA `(.L_x_9) ;  /* 0xfffffffc00dc8947 */ /* 0x000fea000383ffff */
.L_x_8:
[----:B------:R-:W-:Y:S01]  /*1220*/  IMAD.MOV.U32 R5, RZ, RZ, 0x1 ;  /* 0x00000001ff057424 */ /* 0x000fe200078e00ff */
[----:B------:R-:W-:Y:S01]  /*1230*/  UMOV UR4, 0x50 ;  /* 0x0000005000047882 */ /* 0x000fe20000000000 */
[----:B------:R-:W-:Y:S01]  /*1240*/  VIADD R4, R7, 0x10 ;  /* 0x0000001007047836 */ /* 0x000fe20000000000 */
[----:B------:R-:W-:-:S04]  /*1250*/  ULEA UR4, UR10, UR4, 0x18 ;  /* 0x000000040a047291 */ /* 0x000fc8000f8ec0ff */
[----:B------:R-:W-:Y:S02]  /*1260*/  SHF.L.U32 R5, R5, R4, RZ ;  /* 0x0000000405057219 */ /* 0x000fe400000006ff */
[----:B------:R-:W-:-:S04]  /*1270*/  MOV R4, 0xffff ;  /* 0x0000ffff00047802 */ /* 0x000fc80000000f00 */
[----:B------:R-:W-:Y:S01]  /*1280*/  SHF.L.U32 R4, R4, R7, RZ ;  /* 0x0000000704047219 */ /* 0x000fe200000006ff */
[----:B------:R-:W-:-:S03]  /*1290*/  IMAD.SHL.U32 R7, R7, 0x20, RZ ;  /* 0x0000002007077824 */ /* 0x000fc600078e00ff */
[----:B------:R-:W-:-:S05]  /*12a0*/  LOP3.LUT R4, R5, R4, RZ, 0xfc, !PT ;  /* 0x0000000405047212 */ /* 0x000fca00078efcff */
[----:B------:R1:W-:Y:S04]  /*12b0*/  ATOMS.OR RZ, [UR4], R4 ;  /* 0x00000004ffff798c */ /* 0x0003e8000b000004 */
[----:B------:R1:W-:Y:S01]  /*12c0*/  STS [UR8+0x158], R7 ;  /* 0x00015807ff007988 */ /* 0x0003e20008000808 */
[----:B------:R-:W-:Y:S05]  /*12d0*/  BRA `(.L_x_7) ;  /* 0x0000000000107947 */ /* 0x000fea0003800000 */
.L_x_6:
[----:B------:R-:W-:-:S05]  /*12e0*/  MOV R4, 0xffffffff ;  /* 0xffffffff00047802 */ /* 0x000fca0000000f00 */
[----:B------:R1:W-:Y:S02]  /*12f0*/  STS [UR8+0x158], R4 ;  /* 0x00015804ff007988 */ /* 0x0003e40008000808 */
[----:B-1----:R-:W-:Y:S02]  /*1300*/  MOV R4, 0x1320 ;  /* 0x0000132000047802 */ /* 0x002fe40000000f00 */
[----:B------:R-:W-:Y:S05]  /*1310*/  CALL.REL.NOINC `($__internal_1_$__cuda_sm10x_tcgen05_guardrail_trap_phase_invalid_during_alloc) ;  /* 0x000000c400707944 */ /* 0x000fea0003c00000 */
.L_x_7:
[----:B------:R-:W-:Y:S05]  /*1320*/  WARPSYNC.ALL ;  /* 0x0000000000007948 */ /* 0x000fea0003800000 */
[----:B------:R-:W-:Y:S01]  /*1330*/  NOP ;  /* 0x0000000000007918 */ /* 0x000fe20000000000 */
[----:B------:R-:W2:Y:S08]  /*1340*/  S2UR UR4, SR_CgaCtaId ;  /* 0x00000000000479c3 */ /* 0x000eb00000008800 */
[----:B------:R-:W-:Y:S01]  /*1350*/  BAR.SYNC.DEFER_BLOCKING 0x2, 0x1a0 ;  /* 0x0086800000007b1d */ /* 0x000fe20000010000 */
[----:B------:R-:W-:-:S05]  /*1360*/  R2UR UR12, R2 ;  /* 0x00000000020c72ca */ /* 0x000fca00000e0000 */
[----:B------:R-:W-:Y:S01]  /*1370*/  UMOV UR5, 0x400 ;  /* 0x0000040000057882 */ /* 0x000fe20000000000 */
[----:B------:R-:W3:Y:S01]  /*1380*/  LDCU UR7, c[0x0][0x38c] ;  /* 0x00007180ff0777ac */ /* 0x000ee20008000800 */
[----:B------:R-:W4:Y:S01]  /*1390*/  LDCU UR11, c[0x0][0x624] ;  /* 0x0000c480ff0b77ac */ /* 0x000f220008000800 */
[----:B--2---:R-:W-:Y:S02]  /*13a0*/  ULEA UR4, UR4, UR5, 0x18 ;  /* 0x0000000504047291 */ /* 0x004fe4000f8ec0ff */
[----:B---3--:R-:W-:Y:S02]  /*13b0*/  UIADD3 UR9, UPT, UPT, UR7, -0x1, URZ ;  /* 0xffffffff07097890 */ /* 0x008fe4000fffe0ff */
[----:B------:R-:W-:Y:S02]  /*13c0*/  UIADD3 UR5, UPT, UPT, UR4, 0xfc00, URZ ;  /* 0x0000fc0004057890 */ /* 0x000fe4000fffe0ff */
[----:B------:R-:W-:Y:S02]  /*13d0*/  UISETP.GT.AND UP0, UPT, UR7, URZ, UPT ;  /* 0x000000ff0700728c */ /* 0x000fe4000bf04270 */
[----:B------:R-:W-:Y:S01]  /*13e0*/  USHF.R.U32.HI UR5, URZ, 0x4, UR5 ;  /* 0x00000004ff057899 */ /* 0x000fe20008011605 */
[----:B------:R-:W2:Y:S01]  /*13f0*/  LDS R5, [UR4+0x158] ;  /* 0x00015804ff057984 */ /* 0x000ea20008000800 */
[----:B------:R-:W-:-:S02]  /*1400*/  USHF.R.S32.HI UR6, URZ, 0x1f, UR9 ;  /* 0x0000001fff067899 */ /* 0x000fc40008011409 */
[----:B------:R-:W-:Y:S02]  /*1410*/  ULOP3.LUT UR5, UR5, 0x3fc0, URZ, 0xc0, !UPT ;  /* 0x00003fc005057892 */ /* 0x000fe4000f8ec0ff */
[----:B------:R-:W-:Y:S02]  /*1420*/  ULEA.HI UR6, UR6, UR9, URZ, 0x7 ;  /* 0x0000000906067291 */ /* 0x000fe4000f8f38ff */
[----:B------:R-:W-:Y:S02]  /*1430*/  ULOP3.LUT UR5, UR5, 0x10000, URZ, 0xfc, !UPT ;  /* 0x0001000005057892 */ /* 0x000fe4000f8efcff */
[----:B------:R-:W-:-:S04]  /*1440*/  USHF.R.S32.HI UR56, URZ, 0x7, UR6 ;  /* 0x00000007ff387899 */ /* 0x000fc80008011406 */
[----:B-1----:R-:W-:Y:S01]  /*1450*/  IMAD.U32 R4, RZ, RZ, UR5 ;  /* 0x00000005ff047e24 */ /* 0x002fe2000f8e00ff */
[----:B------:R-:W-:-:S04]  /*1460*/  UIADD3 UR5, UPT, UPT, -UR7, URZ, URZ ;  /* 0x000000ff07057290 */ /* 0x000fc8000fffe1ff */
[----:B------:R-:W-:Y:S01]  /*1470*/  USHF.R.S32.HI UR5, URZ, 0x1f, UR5 ;  /* 0x0000001fff057899 */ /* 0x000fe20008011405 */
[----:B------:R-:W1:Y:S03]  /*1480*/  SHFL.IDX PT, R4, R4, RZ, 0x1f ;  /* 0x00001fff04047589 */ /* 0x000e6600000e0000 */
[----:B------:R-:W-:-:S04]  /*1490*/  ULEA.HI UR5, UR5, -UR7, URZ, 0x7 ;  /* 0x8000000705057291 */ /* 0x000fc8000f8f38ff */
[----:B------:R-:W-:-:S04]  /*14a0*/  USHF.R.S32.HI UR5, URZ, 0x7, UR5 ;  /* 0x00000007ff057899 */ /* 0x000fc80008011405 */
[----:B------:R-:W-:Y:S02]  /*14b0*/  @!UP0 ULOP3.LUT UR56, URZ, UR5, URZ, 0x33, !UPT ;  /* 0x00000005ff388292 */ /* 0x000fe4000f8e33ff */
[----:B----4-:R-:W-:Y:S01]  /*14c0*/  UISETP.GE.AND UP0, UPT, UR12, UR11, UPT ;  /* 0x0000000b0c00728c */ /* 0x010fe2000bf06270 */
[----:B--2---:R-:W-:Y:S02]  /*14d0*/  R2UR UR7, R5 ;  /* 0x00000000050772ca */ /* 0x004fe400000e0000 */
[----:B-1----:R-:W-:-:S11]  /*14e0*/  R2UR UR48, R4 ;  /* 0x00000000043072ca */ /* 0x002fd600000e0000 */
[----:B------:R-:W-:Y:S01]  /*14f0*/  IMAD.U32 R16, RZ, RZ, UR7 ;  /* 0x00000007ff107e24 */ /* 0x000fe2000f8e00ff */
[----:B------:R-:W-:Y:S06]  /*1500*/  BRA.U UP0, `(.L_x_10) ;  /* 0x0000001d00f47547 */ /* 0x000fec000b800000 */
[----:B------:R-:W1:Y:S01]  /*1510*/  LDCU UR6, c[0x0][0x370] ;  /* 0x00006e00ff0677ac */ /* 0x000e620008000800 */
[----:B------:R-:W-:Y:S01]  /*1520*/  R2UR UR5, R2 ;  /* 0x00000000020572ca */ /* 0x000fe200000e0000 */
[----:B------:R-:W-:Y:S02]  /*1530*/  UIADD3 UR7, UPT, UPT, UR4, 0x10, URZ ;  /* 0x0000001004077890 */ /* 0x000fe4000fffe0ff */
[----:B------:R-:W-:Y:S02]  /*1540*/  UIADD3 UR50, UPT, UPT, UR48, 0x100, URZ ;  /* 0x0000010030327890 */ /* 0x000fe4000fffe0ff */
[----:B------:R-:W-:Y:S02]  /*1550*/  UIADD3 UR46, UPT, UPT, UR48, 0x200, URZ ;  /* 0x00000200302e7890 */ /* 0x000fe4000fffe0ff */
[----:B------:R-:W-:Y:S02]  /*1560*/  UIADD3 UR44, UPT, UPT, UR48, 0x300, URZ ;  /* 0x00000300302c7890 */ /* 0x000fe4000fffe0ff */
[----:B------:R-:W-:-:S04]  /*1570*/  UIADD3 UR42, UPT, UPT, UR48, 0x400, URZ ;  /* 0x00000400302a7890 */ /* 0x000fc8000fffe0ff */
[----:B------:R-:W-:Y:S01]  /*1580*/  IMAD.U32 R15, RZ, RZ, UR5 ;  /* 0x00000005ff0f7e24 */ /* 0x000fe2000f8e00ff */
[----:B------:R-:W-:Y:S01]  /*1590*/  UIADD3 UR5, UPT, UPT, UR4, 0x98, URZ ;  /* 0x0000009804057890 */ /* 0x000fe2000fffe0ff */
[----:B------:R-:W-:Y:S01]  /*15a0*/  UMOV UR24, URZ ;  /* 0x000000ff00187c82 */ /* 0x000fe20008000000 */
[----:B-1----:R-:W-:Y:S01]  /*15b0*/  IMAD.U32 R14, RZ, RZ, UR6 ;  /* 0x00000006ff0e7e24 */ /* 0x002fe2000f8e00ff */
[----:B------:R-:W-:Y:S01]  /*15c0*/  UIADD3 UR6, UPT, UPT, UR4, 0x90, URZ ;  /* 0x0000009004067890 */ /* 0x000fe2000fffe0ff */
[----:B------:R-:W-:Y:S01]  /*15d0*/  UMOV UR22, URZ ;  /* 0x000000ff00167c82 */ /* 0x000fe20008000000 */
[----:B------:R-:W-:Y:S01]  /*15e0*/  UMOV UR54, URZ ;  /* 0x000000ff00367c82 */ /* 0x000fe20008000000 */
[----:B------:R-:W-:Y:S01]  /*15f0*/  UMOV UR59, URZ ;  /* 0x000000ff003b7c82 */ /* 0x000fe20008000000 */
[----:B------:R-:W-:Y:S02]  /*1600*/  UIADD3 UR55, UPT, UPT, UR4, 0x20, URZ ;  /* 0x0000002004377890 */ /* 0x000fe4000fffe0ff */
[----:B------:R-:W-:Y:S01]  /*1610*/  MOV R4, UR6 ;  /* 0x0000000600047c02 */ /* 0x000fe20008000f00 */
[----:B------:R-:W-:Y:S01]  /*1620*/  IMAD.U32 R4, RZ, RZ, UR5 ;  /* 0x00000005ff047e24 */ /* 0x000fe2000f8e00ff */
[----:B------:R-:W-:Y:S01]  /*1630*/  UIADD3 UR5, UPT, UPT, UR4, 0x18, URZ ;  /* 0x0000001804057890 */ /* 0x000fe2000fffe0ff */
[----:B------:R-:W-:Y:S01]  /*1640*/  MOV R4, UR7 ;  /* 0x0000000700047c02 */ /* 0x000fe20008000f00 */
[----:B------:R-:W-:-:S02]  /*1650*/  UIADD3 UR6, UPT, UPT, UR4, 0xd0, URZ ;  /* 0x000000d004067890 */ /* 0x000fc4000fffe0ff */
[----:B------:R-:W-:Y:S02]  /*1660*/  UIADD3 UR58, UPT, UPT, UR4, 0x90, URZ ;  /* 0x00000090043a7890 */ /* 0x000fe4000fffe0ff */
[----:B------:R-:W-:Y:S01]  /*1670*/  IMAD.U32 R4, RZ, RZ, UR5 ;  /* 0x00000005ff047e24 */ /* 0x000fe2000f8e00ff */
[----:B------:R-:W-:Y:S01]  /*1680*/  UIADD3 UR5, UPT, UPT, UR4, 0xd8, URZ ;  /* 0x000000d804057890 */ /* 0x000fe2000fffe0ff */
[----:B------:R-:W-:Y:S01]  /*1690*/  MOV R4, UR6 ;  /* 0x0000000600047c02 */ /* 0x000fe20008000f00 */
[----:B------:R-:W-:Y:S01]  /*16a0*/  UIADD3 UR57, UPT, UPT, UR4, 0x98, URZ ;  /* 0x0000009804397890 */ /* 0x000fe2000fffe0ff */
[----:B------:R-:W-:Y:S01]  /*16b0*/  UMOV UR49, 0xc0004010 ;  /* 0xc000401000317882 */ /* 0x000fe20000000000 */
[----:B------:R-:W-:Y:S02]  /*16c0*/  UMOV UR51, 0xc0004010 ;  /* 0xc000401000337882 */ /* 0x000fe40000000000 */
[----:B------:R-:W-:Y:S01]  /*16d0*/  MOV R4, UR5 ;  /* 0x0000000500047c02 */ /* 0x000fe20008000f00 */
[----:B------:R-:W-:Y:S01]  /*16e0*/  UMOV UR47, 0xc0004010 ;  /* 0xc0004010002f7882 */ /* 0x000fe20000000000 */
        /* <DEDUP_REMOVED lines=19> */
[----:B------:R-:W-:-:S05]  /*1820*/  UMOV UR61, 0x8200010 ;  /* 0x08200010003d7882 */ /* 0x000fca0000000000 */
.L_x_27:
[----:B------:R-:W-:-:S06]  /*1830*/  USHF.L.U32 UR5, UR59, 0x1f, URZ ;  /* 0x0000001f3b057899 */ /* 0x000fcc00080006ff */
[----:B------:R-:W-:-:S04]  /*1840*/  MOV R4, UR5 ;  /* 0x0000000500047c02 */ /* 0x000fc80008000f00 */
[----:B-1----:R-:W1:Y:S02]  /*1850*/  SYNCS.PHASECHK.TRANS64.TRYWAIT P0, [UR4], R4 ;  /* 0x00000004ff0075a7 */ /* 0x002e640008001104 */
[----:B-12---:R-:W-:Y:S05]  /*1860*/  @!P0 BRA `(.L_x_11) ;  /* 0x000000ac00f08947 */ /* 0x006fea0003800000 */
.L_x_72:
[----:B------:R-:W-:Y:S02]  /*1870*/  USHF.L.U32 UR6, UR24, 0x1f, URZ ;  /* 0x0000001f18067899 */ /* 0x000fe400080006ff */
[----:B------:R-:W-:-:S04]  /*1880*/  ULEA UR23, UR22, UR4, 0x3 ;  /* 0x0000000416177291 */ /* 0x000fc8000f8e18ff */
[----:B-1----:R-:W-:-:S05]  /*1890*/  MOV R4, UR6 ;  /* 0x0000000600047c02 */ /* 0x002fca0008000f00 */
[----:B------:R-:W1:Y:S02]  /*18a0*/  SYNCS.PHASECHK.TRANS64.TRYWAIT P0, [UR23+0x20], R4 ;  /* 0x00002004ff0075a7 */ /* 0x000e640008001117 */
[----:B-1----:R-:W-:Y:S05]  /*18b0*/  @!P0 BRA `(.L_x_12) ;  /* 0x000000ac00fc8947 */ /* 0x002fea0003800000 */
.L_x_74:
[----:B------:R-:W-:Y:S01]  /*18c0*/  UIMAD UR6, UR22, 0x5000, UR4 ;  /* 0x00005000160678a4 */ /* 0x000fe2000f8e0204 */
[----:B-1----:R-:W-:Y:S01]  /*18d0*/  IMAD.MOV.U32 R4, RZ, RZ, RZ ;  /* 0x000000ffff047224 */ /* 0x002fe200078e00ff */
[----:B------:R-:W-:Y:S01]  /*18e0*/  UMOV UR7, UR49 ;  /* 0x0000003100077c82 */ /* 0x000fe20008000000 */
[----:B------:R-:W-:Y:S01]  /*18f0*/  UMOV UR14, 0x0 ;  /* 0x00000000000e7882 */ /* 0x000fe20000000000 */
[----:B------:R-:W-:Y:S02]  /*1900*/  UIADD3 UR6, UPT, UPT, UR6, 0x14c00, URZ ;  /* 0x00014c0006067890 */ /* 0x000fe4000fffe0ff */
[C---:B------:R-:W-:Y:S01]  /*1910*/  R2UR UR10, R4.reuse ;  /* 0x00000000040a72ca */ /* 0x040fe200000e0000 */
[----:B------:R-:W-:Y:S01]  /*1920*/  UMOV UR15, 0x8200010 ;  /* 0x08200010000f7882 */ /* 0x000fe20000000000 */
[----:B------:R-:W-:Y:S01]  /*1930*/  USHF.R.U32.HI UR6, URZ, 0x4, UR6 ;  /* 0x00000004ff067899 */ /* 0x000fe20008011606 */
[----:B------:R-:W-:Y:S01]  /*1940*/  R2UR UR25, R4 ;  /* 0x00000000041972ca */ /* 0x000fe200000e0000 */
[----:B------:R-:W-:Y:S01]  /*1950*/  UMOV UR9, 0xc0004010 ;  /* 0xc000401000097882 */ /* 0x000fe20000000000 */
[----:B------:R-:W-:-:S02]  /*1960*/  UIADD3 UR50, UPT, UPT, UR50, -0x500, URZ ;  /* 0xfffffb0032327890 */ /* 0x000fc4000fffe0ff */
[----:B------:R-:W-:Y:S02]  /*1970*/  ULOP3.LUT UR8, UR6, 0x3fc0, URZ, 0xc0, !UPT ;  /* 0x00003fc006087892 */ /* 0x000fe4000f8ec0ff */
[----:B------:R-:W-:Y:S02]  /*1980*/  UIADD3 UR6, UPT, UPT, UR48, -0x500, URZ ;  /* 0xfffffb0030067890 */ /* 0x000fe4000fffe0ff */
[----:B------:R-:W-:Y:S02]  /*1990*/  ULOP3.LUT UR8, UR8, 0x10000, URZ, 0xfc, !UPT ;  /* 0x0001000008087892 */ /* 0x000fe4000f8efcff */
[----:B------:R-:W-:Y:S02]  /*19a0*/  UIADD3 UR12, UPT, UPT, UR46, -0x500, URZ ;  /* 0xfffffb002e0c7890 */ /* 0x000fe4000fffe0ff */
[----:B------:R-:W-:Y:S02]  /*19b0*/  UIADD3 UR20, UPT, UPT, UR8, 0x100, URZ ;  /* 0x0000010008147890 */ /* 0x000fe4000fffe0ff */
[----:B------:R-:W-:-:S02]  /*19c0*/  UIADD3 UR18, UPT, UPT, UR8, 0x200, URZ ;  /* 0x0000020008127890 */ /* 0x000fc4000fffe0ff */
[----:B------:R-:W-:Y:S01]  /*19d0*/  UIADD3 UR16, UPT, UPT, UR8, 0x300, URZ ;  /* 0x0000030008107890 */ /* 0x000fe2000fffe0ff */
[----:B------:R1:W-:Y:S01]  /*19e0*/  UTCHMMA gdesc[UR6], gdesc[UR8], tmem[UR10], tmem[UR14], idesc[UR15], !UPT ;  /* 0x00ff0e08060075ea */ /* 0x0003e2000f80000a */
[----:B------:R-:W-:Y:S01]  /*19f0*/  UMOV UR26, 0x0 ;  /* 0x00000000001a7882 */ /* 0x000fe20000000000 */
[----:B------:R-:W-:Y:S01]  /*1a00*/  UMOV UR27, 0x8200010 ;  /* 0x08200010001b7882 */ /* 0x000fe20000000000 */
[----:B------:R-:W-:Y:S01]  /*1a10*/  UMOV UR21, 0xc0004010 ;  /* 0xc000401000157882 */ /* 0x000fe20000000000 */
[----:B------:R-:W-:Y:S01]  /*1a20*/  UMOV UR13, UR47 ;  /* 0x0000002f000d7c82 */ /* 0x000fe20008000000 */
[----:B------:R-:W-:Y:S01]  /*1a30*/  UMOV UR19, 0xc0004010 ;  /* 0xc000401000137882 */ /* 0x000fe20000000000 */
[----:B------:R-:W-:Y:S01]  /*1a40*/  UMOV UR11, UR45 ;  /* 0x0000002d000b7c82 */ /* 0x000fe20008000000 */
[----:B------:R-:W-:Y:S01]  /*1a50*/  UMOV UR17, 0xc0004010 ;  /* 0xc000401000117882 */ /* 0x000fe20000000000 */
[----:B------:R-:W-:Y:S01]  /*1a60*/  UIADD3 UR48, UPT, UPT, UR6, 0x500, URZ ;  /* 0x0000050006307890 */ /* 0x000fe2000fffe0ff */
[----:B------:R-:W-:Y:S01]  /*1a70*/  UMOV UR49, UR7 ;  /* 0x0000000700317c82 */ /* 0x000fe20008000000 */
[----:B------:R-:W-:Y:S01]  /*1a80*/  UMOV UR28, 0x0 ;  /* 0x00000000001c7882 */ /* 0x000fe20000000000 */
[----:B------:R-:W-:Y:S01]  /*1a90*/  UMOV UR29, 0x8200010 ;  /* 0x08200010001d7882 */ /* 0x000fe20000000000 */
[C---:B-1----:R-:W-:Y:S01]  /*1aa0*/  R2UR UR14, R4.reuse ;  /* 0x00000000040e72ca */ /* 0x042fe200000e0000 */
[----:B------:R-:W-:Y:S01]  /*1ab0*/  UIADD3 UR10, UPT, UPT, UR44, -0x500, URZ ;  /* 0xfffffb002c0a7890 */ /* 0x000fe2000fffe0ff */
[----:B------:R-:W-:Y:S01]  /*1ac0*/  R2UR UR15, R4 ;  /* 0x00000000040f72ca */ /* 0x000fe200000e0000 */
[----:B------:R-:W-:Y:S01]  /*1ad0*/  UIADD3 UR6, UPT, UPT, UR42, -0x500, URZ ;  /* 0xfffffb002a067890 */ /* 0x000fe2000fffe0ff */
[----:B------:R-:W-:-:S09]  /*1ae0*/  UMOV UR7, UR43 ;  /* 0x0000002b00077c82 */ /* 0x000fd20008000000 */
[----:B------:R1:W-:Y:S02]  /*1af0*/  UTCHMMA gdesc[UR50], gdesc[UR20], tmem[UR14], tmem[UR26], idesc[UR27], UPT ;  /* 0x00ff1a14320075ea */ /* 0x0003e4000b80000e */
[----:B------:R2:W-:Y:S01]  /*1b00*/  UTCHMMA gdesc[UR12], gdesc[UR18], tmem[UR15], tmem[UR26], idesc[UR27], UPT ;  /* 0x00ff1a120c0075ea */ /* 0x0005e2000b80000f */
[----:B------:R3:W-:Y:S01]  /*1b10*/  UTCHMMA gdesc[UR10], gdesc[UR16], tmem[UR25], tmem[UR26], idesc[UR27], UPT ;  /* 0x00ff1a100a0075ea */ /* 0x0007e2000b800019 */
[----:B-1----:R-:W-:Y:S01]  /*1b20*/  UIADD3 UR14, UPT, UPT, UR8, 0x400, URZ ;  /* 0x00000400080e7890 */ /* 0x002fe2000fffe0ff */
[----:B--2---:R-:W-:Y:S01]  /*1b30*/  UMOV UR15, 0xc0004010 ;  /* 0xc0004010000f7882 */ /* 0x004fe20000000000 */
[----:B---3--:R-:W-:Y:S01]  /*1b40*/  R2UR UR26, R4 ;  /* 0x00000000041a72ca */ /* 0x008fe200000e0000 */
[----:B------:R-:W-:Y:S01]  /*1b50*/  UIADD3 UR27, UPT, UPT, UR4, 0x90, URZ ;  /* 0x00000090041b7890 */ /* 0x000fe2000fffe0ff */
[----:B------:R-:W-:-:S11]  /*1b60*/  IMAD.U32 R4, RZ, RZ, UR5 ;  /* 0x00000005ff047e24 */ /* 0x000fd6000f8e00ff */
[----:B------:R1:W-:Y:S01]  /*1b70*/  UTCHMMA gdesc[UR6], gdesc[UR14], tmem[UR26], tmem[UR28], idesc[UR29], UPT ;  /* 0x00ff1c0e060075ea */ /* 0x0003e2000b80001a */
[----:B------:R1:W-:Y:S01]  /*1b80*/  UTCBAR [UR27], URZ ;  /* 0x000000ff1b0073e9 */ /* 0x0003e200080000ff */
[----:B------:R-:W2:Y:S02]  /*1b90*/  SYNCS.PHASECHK.TRANS64.TRYWAIT P0, [UR4+0x8], R4 ;  /* 0x00000804ff0075a7 */ /* 0x000ea40008001104 */
[----:B-12---:R-:W-:Y:S05]  /*1ba0*/  @!P0 BRA `(.L_x_13) ;  /* 0x000000ac00608947 */ /* 0x006fea0003800000 */
.L_x_76:
[----:B-1----:R-:W-:Y:S01]  /*1bb0*/  IMAD.MOV.U32 R4, RZ, RZ, 0x80 ;  /* 0x00000080ff047424 */ /* 0x002fe200078e00ff */
[----:B------:R-:W-:Y:S01]  /*1bc0*/  UIADD3 UR50, UPT, UPT, UR50, 0x500, URZ ;  /* 0x0000050032327890 */ /* 0x000fe2000fffe0ff */
[----:B------:R-:W-:Y:S01]  /*1bd0*/  UMOV UR28, 0x0 ;  /* 0x00000000001c7882 */ /* 0x000fe20000000000 */
[----:B------:R-:W-:Y:S02]  /*1be0*/  UMOV UR29, 0x8200010 ;  /* 0x08200010001d7882 */ /* 0x000fe40000000000 */
[C---:B------:R-:W-:Y:S01]  /*1bf0*/  R2UR UR26, R4.reuse ;  /* 0x00000000041a72ca */ /* 0x040fe200000e0000 */
[----:B------:R-:W-:Y:S01]  /*1c00*/  UIADD3 UR46, UPT, UPT, UR12, 0x500, URZ ;  /* 0x000005000c2e7890 */ /* 0x000fe2000fffe0ff */
[C---:B------:R-:W-:Y:S01]  /*1c10*/  R2UR UR25, R4.reuse ;  /* 0x00000000041972ca */ /* 0x040fe200000e0000 */
[----:B------:R-:W-:Y:S01]  /*1c20*/  UMOV UR43, UR7 ;  /* 0x00000007002b7c82 */ /* 0x000fe20008000000 */
[C---:B------:R-:W-:Y:S01]  /*1c30*/  R2UR UR5, R4.reuse ;  /* 0x00000000040572ca */ /* 0x040fe200000e0000 */
[----:B------:R-:W-:Y:S01]  /*1c40*/  UMOV UR47, UR13 ;  /* 0x0000000d002f7c82 */ /* 0x000fe20008000000 */
[----:B------:R-:W-:Y:S01]  /*1c50*/  R2UR UR7, R4 ;  /* 0x00000000040772ca */ /* 0x000fe200000e0000 */
[----:B------:R-:W-:-:S02]  /*1c60*/  UIADD3 UR44, UPT, UPT, UR10, 0x500, URZ ;  /* 0x000005000a2c7890 */ /* 0x000fc4000fffe0ff */
[----:B------:R-:W-:Y:S02]  /*1c70*/  UIADD3 UR42, UPT, UPT, UR6, 0x500, URZ ;  /* 0x00000500062a7890 */ /* 0x000fe4000fffe0ff */
[----:B------:R-:W-:Y:S02]  /*1c80*/  UIADD3 UR27, UPT, UPT, UR4, 0x98, URZ ;  /* 0x00000098041b7890 */ /* 0x000fe4000fffe0ff */
[----:B------:R1:W-:Y:S01]  /*1c90*/  UTCHMMA gdesc[UR48], gdesc[UR8], tmem[UR26], tmem[UR28], idesc[UR29], !UPT ;  /* 0x00ff1c08300075ea */ /* 0x0003e2000f80001a */
[----:B------:R-:W-:Y:S01]  /*1ca0*/  UMOV UR45, UR11 ;  /* 0x0000000b002d7c82 */ /* 0x000fe20008000000 */
[----:B------:R-:W-:Y:S01]  /*1cb0*/  UTCHMMA gdesc[UR50], gdesc[UR20], tmem[UR25], tmem[UR28], idesc[UR29], UPT ;  /* 0x00ff1c14320075ea */ /* 0x000fe2000b800019 */
[----:B------:R-:W-:Y:S01]  /*1cc0*/  UIADD3 UR6, UPT, UPT, UR22, 0x1, URZ ;  /* 0x0000000116067890 */ /* 0x000fe2000fffe0ff */
[----:B------:R2:W-:Y:S03]  /*1cd0*/  UTCHMMA gdesc[UR46], gdesc[UR18], tmem[UR5], tmem[UR28], idesc[UR29], UPT ;  /* 0x00ff1c122e0075ea */ /* 0x0005e6000b800005 */
[----:B------:R-:W-:-:S04]  /*1ce0*/  UISETP.NE.AND UP0, UPT, UR6, 0x7, UPT ;  /* 0x000000070600788c */ /* 0x000fc8000bf05270 */
[----:B------:R-:W-:Y:S01]  /*1cf0*/  USEL UR6, UR6, URZ, UP0 ;  /* 0x000000ff06067287 */ /* 0x000fe20008000000 */
[----:B-1----:R-:W-:Y:S01]  /*1d00*/  R2UR UR8, R4 ;  /* 0x00000000040872ca */ /* 0x002fe200000e0000 */
[----:B--2---:R-:W-:-:S12]  /*1d10*/  UIADD3 UR5, UPT, UPT, UR23, 0x58, URZ ;  /* 0x0000005817057890 */ /* 0x004fd8000fffe0ff */
[----:B------:R1:W-:Y:S01]  /*1d20*/  UTCHMMA gdesc[UR44], gdesc[UR16], tmem[UR8], tmem[UR28], idesc[UR29], UPT ;  /* 0x00ff1c102c0075ea */ /* 0x0003e2000b800008 */
[----:B------:R2:W-:Y:S01]  /*1d30*/  UTCHMMA gdesc[UR42], gdesc[UR14], tmem[UR7], tmem[UR28], idesc[UR29], UPT ;  /* 0x00ff1c0e2a0075ea */ /* 0x0005e2000b800007 */
[----:B------:R2:W-:Y:S01]  /*1d40*/  UTCBAR [UR27], URZ ;  /* 0x000000ff1b0073e9 */ /* 0x0005e200080000ff */
[----:B------:R2:W-:Y:S01]  /*1d50*/  UTCBAR [UR5], URZ ;  /* 0x000000ff050073e9 */ /* 0x0005e200080000ff */
[----:B-1----:R-:W-:Y:S02]  /*1d60*/  USEL UR16, URZ, 0x1, UP0 ;  /* 0x00000001ff107887 */ /* 0x002fe40008000000 */
[----:B------:R-:W-:Y:S02]  /*1d70*/  UISETP.GE.AND UP0, UPT, UR56, 0x1, UPT ;  /* 0x000000013800788c */ /* 0x000fe4000bf06270 */
[----:B------:R-:W-:Y:S01]  /*1d80*/  ULOP3.LUT UR16, UR24, UR16, URZ, 0x3c, !UPT ;  /* 0x0000001018107292 */ /* 0x000fe2000f8e3cff */
[----:B------:R-:W-:-:S06]  /*1d90*/  UMOV UR8, URZ ;  /* 0x000000ff00087c82 */ /* 0x000fcc0008000000 */
[----:B------:R-:W-:Y:S05]  /*1da0*/  BRA.U !UP0, `(.L_x_14) ;  /* 0x0000000d08847547 */ /* 0x000fea000b800000 */
[----:B------:R-:W-:Y:S01]  /*1db0*/  HFMA2 R12, -RZ, RZ, 0, 1.430511474609375e-05 ;  /* 0x000000f0ff0c7431 */ /* 0x000fe200000001ff */
[----:B------:R-:W-:Y:S01]  /*1dc0*/  MOV R11, 0x150 ;  /* 0x00000150000b7802 */ /* 0x000fe20000000f00 */
[----:B------:R-:W-:Y:S02]  /*1dd0*/  HFMA2 R9, -RZ, RZ, 0, 2.002716064453125e-05 ;  /* 0x00000150ff097431 */ /* 0x000fe400000001ff */
[----:B------:R-:W-:Y:S02]  /*1de0*/  IMAD.MOV.U32 R10, RZ, RZ, 0xf8 ;  /* 0x000000f8ff0a7424 */ /* 0x000fe400078e00ff */
[----:B------:R-:W-:Y:S02]  /*1df0*/  HFMA2 R5, -RZ, RZ, 0, 7.62939453125e-06 ;  /* 0x00000080ff057431 */ /* 0x000fe400000001ff */
[----:B------:R-:W-:Y:S01]  /*1e00*/  IMAD.MOV.U32 R8, RZ, RZ, 0x80 ;  /* 0x00000080ff087424 */ /* 0x000fe200078e00ff */
[----:B------:R-:W-:Y:S01]  /*1e10*/  MOV R7, 0x80 ;  /* 0x0000008000077802 */ /* 0x000fe20000000f00 */
[----:B------:R-:W-:Y:S01]  /*1e20*/  IMAD.MOV.U32 R6, RZ, RZ, 0x80 ;  /* 0x00000080ff067424 */ /* 0x000fe200078e00ff */
[----:B------:R-:W-:Y:S01]  /*1e30*/  UMOV UR8, URZ ;  /* 0x000000ff00087c82 */ /* 0x000fe20008000000 */
[----:B------:R-:W-:Y:S01]  /*1e40*/  IMAD.MOV.U32 R4, RZ, RZ, 0x80 ;  /* 0x00000080ff047424 */ /* 0x000fe200078e00ff */
[----:B------:R-:W-:Y:S01]  /*1e50*/  UMOV UR53, URZ ;  /* 0x000000ff00357c82 */ /* 0x000fe20008000000 */
.L_x_21:
[----:B--2---:R-:W-:Y:S02]  /*1e60*/  USHF.L.U32 UR5, UR16, 0x1f, URZ ;  /* 0x0000001f10057899 */ /* 0x004fe400080006ff */
[----:B------:R-:W-:Y:S04]  /*1e70*/  ULEA UR40, UR6, UR55, 0x3 ;  /* 0x0000003706287291 */ /* 0x000fe8000f8e18ff */
[----:B-1----:R-:W-:Y:S05]  /*1e80*/  MOV R13, UR5 ;  /* 0x00000005000d7c02 */ /* 0x002fea0008000f00 */
[----:B------:R-:W1:Y:S02]  /*1e90*/  SYNCS.PHASECHK.TRANS64.TRYWAIT P0, [UR40], R13 ;  /* 0x0000000dff0075a7 */ /* 0x000e640008001128 */
[----:B-1-3--:R-:W-:Y:S05]  /*1ea0*/  @!P0 BRA `(.L_x_15) ;  /* 0x000000a800c08947 */ /* 0x00afea0003800000 */
.L_x_78:
[----:B------:R-:W-:Y:S02]  /*1eb0*/  USHF.L.U32 UR7, UR54, 0x1f, URZ ;  /* 0x0000001f36077899 */ /* 0x000fe400080006ff */
[----:B------:R-:W-:Y:S02]  /*1ec0*/  UIMAD UR5, UR6, 0x5000, UR4 ;  /* 0x00005000060578a4 */ /* 0x000fe4000f8e0204 */
[----:B------:R-:W-:Y:S02]  /*1ed0*/  UISETP.NE.U32.AND UP0, UPT, UR8, URZ, UPT ;  /* 0x000000ff0800728c */ /* 0x000fe4000bf05070 */
[----:B-1----:R-:W-:Y:S01]  /*1ee0*/  MOV R13, UR7 ;  /* 0x00000007000d7c02 */ /* 0x002fe20008000f00 */
[----:B------:R-:W-:Y:S03]  /*1ef0*/  UIADD3 UR5, UPT, UPT, UR5, 0x14c00, URZ ;  /* 0x00014c0005057890 */ /* 0x000fe6000fffe0ff */
[----:B------:R-:W1:Y:S01]  /*1f00*/  SYNCS.PHASECHK.TRANS64.TRYWAIT P0, [UR4+0xa0], R13 ;  /* 0x0000a00dff0075a7 */ /* 0x000e620008001104 */
[----:B------:R-:W-:Y:S01]  /*1f10*/  USHF.R.U32.HI UR5, URZ, 0x4, UR5 ;  /* 0x00000004ff057899 */ /* 0x000fe20008011605 */
[----:B-1----:R-:W-:Y:S11]  /*1f20*/  @!P0 BRA `(.L_x_16) ;  /* 0x000000a800c08947 */ /* 0x002ff60003800000 */
.L_x_80:
[----:B-1----:R-:W-:Y:S01]  /*1f30*/  IMAD.MOV.U32 R13, RZ, RZ, 0x40 ;  /* 0x00000040ff0d7424 */ /* 0x002fe200078e00ff */
[----:B------:R-:W-:Y:S01]  /*1f40*/  UMOV UR12, 0x0 ;  /* 0x00000000000c7882 */ /* 0x000fe20000000000 */
[----:B------:R-:W-:Y:S01]  /*1f50*/  UMOV UR13, 0x8150010 ;  /* 0x08150010000d7882 */ /* 0x000fe20000000000 */
[----:B------:R-:W-:Y:S01]  /*1f60*/  UMOV UR11, 0xc0004010 ;  /* 0xc0004010000b7882 */ /* 0x000fe20000000000 */
[----:B------:R-:W-:Y:S01]  /*1f70*/  UMOV UR14, 0x0 ;  /* 0x00000000000e7882 */ /* 0x000fe20000000000 */
[----:B------:R-:W-:Y:S01]  /*1f80*/  R2UR UR9, R13 ;  /* 0x000000000d0972ca */ /* 0x000fe200000e0000 */
[----:B------:R-:W-:Y:S01]  /*1f90*/  IMAD.MOV.U32 R13, RZ, RZ, 0x100 ;  /* 0x00000100ff0d7424 */ /* 0x000fe200078e00ff */
[----:B------:R-:W-:Y:S01]  /*1fa0*/  UMOV UR15, 0x8150010 ;  /* 0x08150010000f7882 */ /* 0x000fe20000000000 */
[----:B------:R-:W-:Y:S01]  /*1fb0*/  UMOV UR37, 0xc0004010 ;  /* 0xc000401000257882 */ /* 0x000fe20000000000 */
[----:B------:R-:W-:Y:S01]  /*1fc0*/  UMOV UR35, 0xc0004010 ;  /* 0xc000401000237882 */ /* 0x000fe20000000000 */
[----:B------:R-:W-:Y:S01]  /*1fd0*/  UMOV UR33, 0xc0004010 ;  /* 0xc000401000217882 */ /* 0x000fe20000000000 */
[----:B------:R-:W-:Y:S01]  /*1fe0*/  R2UR UR8, R13 ;  /* 0x000000000d0872ca */ /* 0x000fe200000e0000 */
[----:B------:R-:W-:Y:S01]  /*1ff0*/  ULOP3.LUT UR5, UR5, 0x3fc0, URZ, 0xc0, !UPT ;  /* 0x00003fc005057892 */ /* 0x000fe2000f8ec0ff */
[----:B------:R-:W-:Y:S01]  /*2000*/  IMAD.MOV.U32 R17, RZ, RZ, 0x48 ;  /* 0x00000048ff117424 */ /* 0x000fe200078e00ff */
[----:B------:R-:W-:Y:S01]  /*2010*/  UMOV UR31, 0xc0004010 ;  /* 0xc0004010001f7882 */ /* 0x000fe20000000000 */
[----:B------:R-:W-:Y:S01]  /*2020*/  IMAD.U32 R13, RZ, RZ, UR7 ;  /* 0x00000007ff0d7e24 */ /* 0x000fe2000f8e00ff */
[----:B------:R-:W-:Y:S01]  /*2030*/  ULOP3.LUT UR10, UR5, 0x1000000, URZ, 0xfc, !UPT ;  /* 0x01000000050a7892 */ /* 0x000fe2000f8efcff */
[----:B------:R-:W-:Y:S02]  /*2040*/  UMOV UR29, 0xc0004010 ;  /* 0xc0004010001d7882 */ /* 0x000fe40000000000 */
[----:B------:R-:W-:Y:S01]  /*2050*/  R2UR UR5, R17 ;  /* 0x00000000110572ca */ /* 0x000fe200000e0000 */
[----:B------:R-:W-:Y:S01]  /*2060*/  IMAD.MOV.U32 R17, RZ, RZ, 0x100 ;  /* 0x00000100ff117424 */ /* 0x000fe200078e00ff */
[----:B------:R-:W-:Y:S02]  /*2070*/  UIADD3 UR36, UPT, UPT, UR10, 0x20, URZ ;  /* 0x000000200a247890 */ /* 0x000fe4000fffe0ff */
[----:B------:R-:W-:Y:S02]  /*2080*/  UIADD3 UR34, UPT, UPT, UR10, 0x40, URZ ;  /* 0x000000400a227890 */ /* 0x000fe4000fffe0ff */
[----:B------:R1:W-:Y:S01]  /*2090*/  UTCHMMA tmem[UR9], gdesc[UR10], tmem[UR8], tmem[UR12], idesc[UR13], UP0 ;  /* 0x00ff0c0a090079ea */ /* 0x0003e20008000008 */
[----:B------:R-:W-:Y:S02]  /*20a0*/  UIADD3 UR32, UPT, UPT, UR10, 0x60, URZ ;  /* 0x000000600a207890 */ /* 0x000fe4000fffe0ff */
[----:B------:R-:W-:Y:S02]  /*20b0*/  UIADD3 UR30, UPT, UPT, UR10, 0x80, URZ ;  /* 0x000000800a1e7890 */ /* 0x000fe4000fffe0ff */
[----:B------:R-:W-:Y:S01]  /*20c0*/  UIADD3 UR28, UPT, UPT, UR10, 0xa0, URZ ;  /* 0x000000a00a1c7890 */ /* 0x000fe2000fffe0ff */
[----:B-1----:R-:W-:Y:S01]  /*20d0*/  R2UR UR12, R17 ;  /* 0x00000000110c72ca */ /* 0x002fe200000e0000 */
[----:B------:R-:W-:Y:S05]  /*20e0*/  IMAD.MOV.U32 R17, RZ, RZ, 0x50 ;  /* 0x00000050ff117424 */ /* 0x000fea00078e00ff */
[----:B------:R-:W-:Y:S01]  /*20f0*/  R2UR UR13, R17 ;  /* 0x00000000110d72ca */ /* 0x000fe200000e0000 */
[----:B------:R-:W-:Y:S05]  /*2100*/  IMAD.MOV.U32 R17, RZ, RZ, 0x100 ;  /* 0x00000100ff117424 */ /* 0x000fea00078e00ff */
[----:B------:R-:W-:Y:S01]  /*2110*/  R2UR UR8, R17 ;  /* 0x00000000110872ca */ /* 0x000fe200000e0000 */
[----:B------:R1:W-:Y:S01]  /*2120*/  UTCHMMA tmem[UR5], gdesc[UR36], tmem[UR12], tmem[UR14], idesc[UR15], UPT ;  /* 0x00ff0e24050079ea */ /* 0x0003e2000b80000c */
[----:B------:R-:W-:Y:S05]  /*2130*/  HFMA2 R17, -RZ, RZ, 0, 5.245208740234375e-06 ;  /* 0x00000058ff117431 */ /* 0x000fea00000001ff */
[----:B------:R-:W-:Y:S01]  /*2140*/  R2UR UR9, R17 ;  /* 0x00000000110972ca */ /* 0x000fe200000e0000 */
[----:B------:R-:W-:Y:S05]  /*2150*/  IMAD.MOV.U32 R17, RZ, RZ, 0x100 ;  /* 0x00000100ff117424 */ /* 0x000fea00078e00ff */
[----:B------:R2:W-:Y:S01]  /*2160*/  UTCHMMA tmem[UR13], gdesc[UR34], tmem[UR8], tmem[UR14], idesc[UR15], UPT ;  /* 0x00ff0e220d0079ea */ /* 0x0005e2000b800008 */
[----:B-1----:R-:W-:Y:S01]  /*2170*/  R2UR UR5, R17 ;  /* 0x00000000110572ca */ /* 0x002fe200000e0000 */
[----:B------:R-:W-:Y:S05]  /*2180*/  IMAD.MOV.U32 R17, RZ, RZ, 0x60 ;  /* 0x00000060ff117424 */ /* 0x000fea00078e00ff */
[----:B------:R-:W-:Y:S01]  /*2190*/  R2UR UR12, R17 ;  /* 0x00000000110c72ca */ /* 0x000fe200000e0000 */
[----:B------:R-:W-:Y:S06]  /*21a0*/  IMAD.MOV.U32 R17, RZ, RZ, 0x100 ;  /* 0x00000100ff117424 */ /* 0x000fec00078e00ff */
[----:B------:R1:W-:Y:S01]  /*21b0*/  UTCHMMA tmem[UR9], gdesc[UR32], tmem[UR5], tmem[UR14], idesc[UR15], UPT ;  /* 0x00ff0e20090079ea */ /* 0x0003e2000b800005 */
[----:B--2---:R-:W-:Y:S01]  /*21c0*/  R2UR UR8, R17 ;  /* 0x00000000110872ca */ /* 0x004fe200000e0000 */
[----:B------:R-:W-:Y:S05]  /*21d0*/  HFMA2 R17, -RZ, RZ, 0, 6.198883056640625e-06 ;  /* 0x00000068ff117431 */ /* 0x000fea00000001ff */
[----:B------:R-:W-:Y:S01]  /*21e0*/  R2UR UR13, R17 ;  /* 0x00000000110d72ca */ /* 0x000fe200000e0000 */
[----:B------:R-:W-:Y:S06]  /*21f0*/  IMAD.MOV.U32 R17, RZ, RZ, 0x100 ;  /* 0x00000100ff117424 */ /* 0x000fec00078e00ff */
[----:B------:R2:W-:Y:S01]  /*2200*/  UTCHMMA tmem[UR12], gdesc[UR30], tmem[UR8], tmem[UR14], idesc[UR15], UPT ;  /* 0x00ff0e1e0c0079ea */ /* 0x0005e2000b800008 */
[----:B-1----:R-:W-:Y:S11]  /*2210*/  R2UR UR5, R17 ;  /* 0x00000000110572ca */ /* 0x002ff600000e0000 */
[----:B------:R-:W-:Y:S02]  /*2220*/  @!UPT UIADD3 URZ, UPT, UPT, URZ, URZ, URZ ;  /* 0x000000fffffff290 */ /* 0x000fe4000fffe0ff */
[----:B------:R2:W-:Y:S01]  /*2230*/  UTCHMMA tmem[UR13], gdesc[UR28], tmem[UR5], tmem[UR14], idesc[UR15], UPT ;  /* 0x00ff0e1c0d0079ea */ /* 0x0005e2000b800005 */
[----:B------:R-:W1:Y:S02]  /*2240*/  SYNCS.PHASECHK.TRANS64.TRYWAIT P0, [UR4+0xb0], R13 ;  /* 0x0000b00dff0075a7 */ /* 0x000e640008001104 */
[----:B-12---:R-:W-:Y:S05]  /*2250*/  @!P0 BRA `(.L_x_17) ;  /* 0x000000a800148947 */ /* 0x006fea0003800000 */
.L_x_82:
[----:B------:R-:W-:Y:S01]  /*2260*/  UIADD3 UR6, UPT, UPT, UR6, 0x1, URZ ;  /* 0x0000000106067890 */ /* 0x000fe2000fffe0ff */
[----:B------:R-:W-:Y:S01]  /*2270*/  IMAD.MOV.U32 R17, RZ, RZ, 0x70 ;  /* 0x00000070ff117424 */ /* 0x000fe200078e00ff */
[----:B------:R-:W-:Y:S02]  /*2280*/  UIADD3 UR26, UPT, UPT, UR10, 0xc0, URZ ;  /* 0x000000c00a1a7890 */ /* 0x000fe4000fffe0ff */
[----:B------:R-:W-:Y:S02]  /*2290*/  UISETP.NE.AND UP1, UPT, UR6, 0x7, UPT ;  /* 0x000000070600788c */ /* 0x000fe4000bf25270 */
[----:B------:R-:W-:Y:S01]  /*22a0*/  UIADD3 UR24, UPT, UPT, UR10, 0xe0, URZ ;  /* 0x000000e00a187890 */ /* 0x000fe2000fffe0ff */
[----:B------:R-:W-:Y:S01]  /*22b0*/  R2UR UR8, R17 ;  /* 0x00000000110872ca */ /* 0x000fe200000e0000 */
[----:B------:R-:W-:Y:S01]  /*22c0*/  USEL UR5, URZ, 0x1, UP1 ;  /* 0x00000001ff057887 */ /* 0x000fe20008800000 */
[----:B------:R-:W-:Y:S01]  /*22d0*/  IMAD.MOV.U32 R17, RZ, RZ, 0x100 ;  /* 0x00000100ff117424 */ /* 0x000fe200078e00ff */
[----:B------:R-:W-:Y:S01]  /*22e0*/  UMOV UR12, 0x0 ;  /* 0x00000000000c7882 */ /* 0x000fe20000000000 */
[----:B------:R-:W-:Y:S01]  /*22f0*/  UMOV UR13, 0x8150010 ;  /* 0x08150010000d7882 */ /* 0x000fe20000000000 */
[----:B------:R-:W-:Y:S01]  /*2300*/  UMOV UR27, 0xc0004010 ;  /* 0xc0004010001b7882 */ /* 0x000fe20000000000 */
[----:B------:R-:W-:Y:S01]  /*2310*/  ULOP3.LUT UR39, UR16, UR5, URZ, 0x3c, !UPT ;  /* 0x0000000510277292 */ /* 0x000fe2000f8e3cff */
[----:B------:R-:W-:Y:S01]  /*2320*/  R2UR UR9, R17 ;  /* 0x00000000110972ca */ /* 0x000fe200000e0000 */
[----:B------:R-:W-:Y:S01]  /*2330*/  USEL UR6, UR6, URZ, UP1 ;  /* 0x000000ff06067287 */ /* 0x000fe20008800000 */
[----:B------:R-:W-:Y:S01]  /*2340*/  MOV R17, 0x78 ;  /* 0x0000007800117802 */ /* 0x000fe20000000f00 */
[----:B------:R-:W-:Y:S02]  /*2350*/  USHF.L.U32 UR5, UR39, 0x1f, URZ ;  /* 0x0000001f27057899 */ /* 0x000fe400080006ff */
[----:B------:R-:W-:Y:S01]  /*2360*/  ULEA UR38, UR6, UR55, 0x3 ;  /* 0x0000003706267291 */ /* 0x000fe2000f8e18ff */
[----:B------:R-:W-:Y:S01]  /*2370*/  UMOV UR14, 0x0 ;  /* 0x00000000000e7882 */ /* 0x000fe20000000000 */
[----:B------:R-:W-:Y:S02]  /*2380*/  UMOV UR15, 0x8150010 ;  /* 0x08150010000f7882 */ /* 0x000fe40000000000 */
[----:B-1----:R-:W-:Y:S01]  /*2390*/  MOV R13, UR5 ;  /* 0x00000005000d7c02 */ /* 0x002fe20008000f00 */
[----:B------:R-:W-:Y:S03]  /*23a0*/  UMOV UR25, 0xc0004010 ;  /* 0xc000401000197882 */ /* 0x000fe60000000000 */
[----:B------:R1:W-:Y:S02]  /*23b0*/  UTCHMMA tmem[UR8], gdesc[UR26], tmem[UR9], tmem[UR12], idesc[UR13], UPT ;  /* 0x00ff0c1a080079ea */ /* 0x0003e4000b800009 */
[----:B-1----:R-:W-:Y:S01]  /*23c0*/  R2UR UR12, R17 ;  /* 0x00000000110c72ca */ /* 0x002fe200000e0000 */
[----:B------:R-:W-:Y:S05]  /*23d0*/  IMAD.MOV.U32 R17, RZ, RZ, 0x100 ;  /* 0x00000100ff117424 */ /* 0x000fea00078e00ff */
[----:B------:R-:W-:Y:S11]  /*23e0*/  R2UR UR13, R17 ;  /* 0x00000000110d72ca */ /* 0x000ff600000e0000 */
[----:B------:R-:W-:Y:S02]  /*23f0*/  @!UPT UIADD3 URZ, UPT, UPT, URZ, URZ, URZ ;  /* 0x000000fffffff290 */ /* 0x000fe4000fffe0ff */
[----:B------:R1:W-:Y:S01]  /*2400*/  UTCHMMA tmem[UR12], gdesc[UR24], tmem[UR13], tmem[UR14], idesc[UR15], UPT ;  /* 0x00ff0e180c0079ea */ /* 0x0003e2000b80000d */
[----:B------:R-:W2:Y:S02]  /*2410*/  SYNCS.PHASECHK.TRANS64.TRYWAIT P0, [UR38], R13 ;  /* 0x0000000dff0075a7 */ /* 0x000ea40008001126 */
[----:B-12---:R-:W-:Y:S05]  /*2420*/  @!P0 BRA `(.L_x_18) ;  /* 0x000000a400c08947 */ /* 0x006fea0003800000 */
.L_x_84:
[----:B------:R-:W-:Y:S01]  /*2430*/  UIMAD UR5, UR6, 0x5000, UR4 ;  /* 0x00005000060578a4 */ /* 0x000fe2000f8e0204 */
[----:B------:R-:W-:Y:S01]  /*2440*/  MOV.SPILL R17, UR10 ;  /* 0x0000000a00117c02 */ /* 0x000fe20009000f00 */
[----:B------:R-:W-:Y:S01]  /*2450*/  UIADD3 UR14, UPT, UPT, UR48, -0x500, URZ ;  /* 0xfffffb00300e7890 */ /* 0x000fe2000fffe0ff */
[----:B-1----:R-:W-:Y:S01]  /*2460*/  IMAD.MOV.U32 R13, RZ, RZ, RZ ;  /* 0x000000ffff0d7224 */ /* 0x002fe200078e00ff */
[----:B------:R-:W-:Y:S01]  /*2470*/  UIADD3 UR5, UPT, UPT, UR5, 0x14c00, URZ ;  /* 0x00014c0005057890 */ /* 0x000fe2000fffe0ff */
[----:B------:R-:W-:Y:S01]  /*2480*/  MOV.SPILL R18, UR11 ;  /* 0x0000000b00127c02 */ /* 0x000fe20009000f00 */
[----:B------:R-:W-:Y:S02]  /*2490*/  UIADD3 UR12, UPT, UPT, UR50, -0x500, URZ ;  /* 0xfffffb00320c7890 */ /* 0x000fe4000fffe0ff */
[----:B------:R-:W-:Y:S01]  /*24a0*/  USHF.R.U32.HI UR5, URZ, 0x4, UR5 ;  /* 0x00000004ff057899 */ /* 0x000fe20008011605 */
[C---:B------:R-:W-:Y:S01]  /*24b0*/  R2UR UR18, R13.reuse ;  /* 0x000000000d1272ca */ /* 0x040fe200000e0000 */
[----:B------:R-:W-:Y:S01]  /*24c0*/  UIADD3 UR16, UPT, UPT, UR46, -0x500, URZ ;  /* 0xfffffb002e107890 */ /* 0x000fe2000fffe0ff */
[C---:B------:R-:W-:Y:S01]  /*24d0*/  R2UR UR41, R13.reuse ;  /* 0x000000000d2972ca */ /* 0x040fe200000e0000 */
[----:B------:R-:W-:Y:S01]  /*24e0*/  ULOP3.LUT UR5, UR5, 0x3fc0, URZ, 0xc0, !UPT ;  /* 0x00003fc005057892 */ /* 0x000fe2000f8ec0ff */
[C---:B------:R-:W-:Y:S01]  /*24f0*/  R2UR UR52, R13.reuse ;  /* 0x000000000d3472ca */ /* 0x040fe200000e0000 */
[----:B------:R-:W-:Y:S01]  /*2500*/  UMOV UR10, 0x0 ;  /* 0x00000000000a7882 */ /* 0x000fe20000000000 */
[----:B------:R-:W-:Y:S01]  /*2510*/  UMOV UR11, 0x8200010 ;  /* 0x08200010000b7882 */ /* 0x000fe20000000000 */
[----:B------:R-:W-:Y:S01]  /*2520*/  ULOP3.LUT UR8, UR5, 0x10000, URZ, 0xfc, !UPT ;  /* 0x0001000005087892 */ /* 0x000fe2000f8efcff */
[----:B------:R-:W-:Y:S01]  /*2530*/  UMOV UR15, UR49 ;  /* 0x00000031000f7c82 */ /* 0x000fe20008000000 */
[----:B------:R-:W-:Y:S02]  /*2540*/  UMOV UR9, 0xc0004010 ;  /* 0xc000401000097882 */ /* 0x000fe40000000000 */
[----:B------:R-:W-:Y:S01]  /*2550*/  UIADD3 UR22, UPT, UPT, UR8, 0x100, URZ ;  /* 0x0000010008167890 */ /* 0x000fe2000fffe0ff */
[----:B------:R-:W-:Y:S01]  /*2560*/  R2UR UR5, R13 ;  /* 0x000000000d0572ca */ /* 0x000fe200000e0000 */
[----:B------:R-:W-:Y:S01]  /*2570*/  UIADD3 UR20, UPT, UPT, UR8, 0x200, URZ ;  /* 0x0000020008147890 */ /* 0x000fe2000fffe0ff */
[----:B------:R-:W-:Y:S02]  /*2580*/  UMOV UR13, UR51 ;  /* 0x00000033000d7c82 */ /* 0x000fe40008000000 */
[----:B------:R1:W-:Y:S01]  /*2590*/  UTCHMMA gdesc[UR14], gdesc[UR8], tmem[UR18], tmem[UR10], idesc[UR11], !UPT ;  /* 0x00ff0a080e0075ea */ /* 0x0003e2000f800012 */
[----:B------:R-:W-:Y:S01]  /*25a0*/  UMOV UR23, 0xc0004010 ;  /* 0xc000401000177882 */ /* 0x000fe20000000000 */
[----:B------:R-:W-:Y:S01]  /*25b0*/  UMOV UR17, UR47 ;  /* 0x0000002f00117c82 */ /* 0x000fe20008000000 */
[----:B------:R-:W-:Y:S01]  /*25c0*/  UMOV UR21, 0xc0004010 ;  /* 0xc000401000157882 */ /* 0x000fe20000000000 */
[----:B------:R-:W-:Y:S05]  /*25d0*/  UMOV UR19, UR45 ;  /* 0x0000002d00137c82 */ /* 0x000fea0008000000 */
[----:B------:R2:W-:Y:S01]  /*25e0*/  UTCHMMA gdesc[UR12], gdesc[UR22], tmem[UR5], tmem[UR10], idesc[UR11], UPT ;  /* 0x00ff0a160c0075ea */ /* 0x0005e2000b800005 */
[----:B------:R3:W-:Y:S01]  /*25f0*/  UTCHMMA gdesc[UR16], gdesc[UR20], tmem[UR41], tmem[UR10], idesc[UR11], UPT ;  /* 0x00ff0a14100075ea */ /* 0x0007e2000b800029 */
[----:B-1----:R-:W-:Y:S02]  /*2600*/  UIADD3 UR18, UPT, UPT, UR44, -0x500, URZ ;  /* 0xfffffb002c127890 */ /* 0x002fe4000fffe0ff */
[----:B------:R-:W-:Y:S01]  /*2610*/  UIADD3 UR14, UPT, UPT, UR8, 0x300, URZ ;  /* 0x00000300080e7890 */ /* 0x000fe2000fffe0ff */
[----:B------:R-:W-:Y:S01]  /*2620*/  UMOV UR15, 0xc0004010 ;  /* 0xc0004010000f7882 */ /* 0x000fe20000000000 */
[----:B--2---:R-:W-:Y:S07]  /*2630*/  UIADD3 UR12, UPT, UPT, UR8, 0x400, URZ ;  /* 0x00000400080c7890 */ /* 0x004fee000fffe0ff */
[----:B------:R1:W-:Y:S01]  /*2640*/  UTCHMMA gdesc[UR18], gdesc[UR14], tmem[UR52], tmem[UR10], idesc[UR11], UPT ;  /* 0x00ff0a0e120075ea */ /* 0x0003e2000b800034 */
[----:B---3--:R-:W-:Y:S01]  /*2650*/  UIADD3 UR16, UPT, UPT, UR42, -0x500, URZ ;  /* 0xfffffb002a107890 */ /* 0x008fe2000fffe0ff */
[----:B------:R-:W-:Y:S01]  /*2660*/  UMOV UR17, UR43 ;  /* 0x0000002b00117c82 */ /* 0x000fe20008000000 */
[----:B------:R-:W-:Y:S01]  /*2670*/  UMOV UR13, 0xc0004010 ;  /* 0xc0004010000d7882 */ /* 0x000fe20000000000 */
[----:B-1----:R-:W-:Y:S01]  /*2680*/  R2UR.FILL UR10, R17 ;  /* 0x00000000110a72ca */ /* 0x002fe200004e0000 */
[----:B------:R-:W-:Y:S01]  /*2690*/  IMAD.U32 R17, RZ, RZ, UR7 ;  /* 0x00000007ff117e24 */ /* 0x000fe2000f8e00ff */
[----:B------:R-:W-:Y:S01]  /*26a0*/  UMOV UR18, 0x0 ;  /* 0x0000000000127882 */ /* 0x000fe20000000000 */
[----:B------:R-:W-:Y:S01]  /*26b0*/  UMOV UR19, 0x8200010 ;  /* 0x0820001000137882 */ /* 0x000fe20000000000 */
[----:B------:R-:W-:Y:S02]  /*26c0*/  R2UR.FILL UR11, R18 ;  /* 0x00000000120b72ca */ /* 0x000fe400004e0000 */
[----:B------:R1:W-:Y:S01]  /*26d0*/  UTCHMMA gdesc[UR16], gdesc[UR12], tmem[UR5], tmem[UR18], idesc[UR19], UPT ;  /* 0x00ff120c100075ea */ /* 0x0003e2000b800005 */
[----:B------:R1:W-:Y:S01]  /*26e0*/  UTCBAR [UR58], URZ ;  /* 0x000000ff3a0073e9 */ /* 0x0003e200080000ff */
[----:B------:R-:W2:Y:S02]  /*26f0*/  SYNCS.PHASECHK.TRANS64.TRYWAIT P0, [UR4+0xa8], R17 ;  /* 0x0000a811ff0075a7 */ /* 0x000ea40008001104 */
[----:B-12---:R-:W-:Y:S09]  /*2700*/  @!P0 BRA `(.L_x_19) ;  /* 0x000000a400288947 */ /* 0x006ff20003800000 */
.L_x_86:
[----:B------:R-:W-:Y:S01]  /*2710*/  MOV.SPILL R17, UR8 ;  /* 0x0000000800117c02 */ /* 0x000fe20009000f00 */
[----:B-1----:R-:W-:Y:S01]  /*2720*/  IMAD.MOV.U32 R13, RZ, RZ, 0xc0 ;  /* 0x000000c0ff0d7424 */ /* 0x002fe200078e00ff */
[----:B------:R-:W-:Y:S01]  /*2730*/  MOV.SPILL R18, UR9 ;  /* 0x0000000900127c02 */ /* 0x000fe20009000f00 */
[----:B------:R-:W-:Y:S01]  /*2740*/  UMOV UR8, 0x0 ;  /* 0x0000000000087882 */ /* 0x000fe20000000000 */
[----:B------:R-:W-:Y:S01]  /*2750*/  UMOV UR9, 0x8150010 ;  /* 0x0815001000097882 */ /* 0x000fe20000000000 */
[----:B------:R-:W-:Y:S01]  /*2760*/  UMOV UR19, 0x8150010 ;  /* 0x0815001000137882 */ /* 0x000fe20000000000 */
[----:B------:R-:W-:Y:S01]  /*2770*/  R2UR UR17, R13 ;  /* 0x000000000d1172ca */ /* 0x000fe200000e0000 */
[----:B------:R-:W-:Y:S05]  /*2780*/  IMAD.MOV.U32 R13, RZ, RZ, 0x150 ;  /* 0x00000150ff0d7424 */ /* 0x000fea00078e00ff */
[----:B------:R-:W-:Y:S01]  /*2790*/  R2UR UR18, R13 ;  /* 0x000000000d1272ca */ /* 0x000fe200000e0000 */
[----:B------:R-:W-:Y:S05]  /*27a0*/  IMAD.MOV.U32 R13, RZ, RZ, 0xc8 ;  /* 0x000000c8ff0d7424 */ /* 0x000fea00078e00ff */
[----:B------:R-:W-:Y:S01]  /*27b0*/  R2UR UR16, R13 ;  /* 0x000000000d1072ca */ /* 0x000fe200000e0000 */
[----:B------:R-:W-:Y:S05]  /*27c0*/  IMAD.MOV.U32 R13, RZ, RZ, 0x150 ;  /* 0x00000150ff0d7424 */ /* 0x000fea00078e00ff */
[----:B------:R-:W-:Y:S01]  /*27d0*/  R2UR UR41, R13 ;  /* 0x000000000d2972ca */ /* 0x000fe200000e0000 */
[----:B------:R1:W-:Y:S01]  /*27e0*/  UTCHMMA tmem[UR17], gdesc[UR10], tmem[UR18], tmem[UR8], idesc[UR9], UP0 ;  /* 0x00ff080a110079ea */ /* 0x0003e20008000012 */
[----:B------:R-:W-:Y:S05]  /*27f0*/  IMAD.MOV.U32 R13, RZ, RZ, 0xd0 ;  /* 0x000000d0ff0d7424 */ /* 0x000fea00078e00ff */
[----:B------:R-:W-:Y:S01]  /*2800*/  R2UR UR5, R13 ;  /* 0x000000000d0572ca */ /* 0x000fe200000e0000 */
[----:B------:R-:W-:Y:S01]  /*2810*/  IMAD.MOV.U32 R13, RZ, RZ, 0x150 ;  /* 0x00000150ff0d7424 */ /* 0x000fe200078e00ff */
[----:B-1----:R-:W-:Y:S01]  /*2820*/  R2UR.FILL UR8, R17 ;  /* 0x00000000110872ca */ /* 0x002fe200004e0000 */
[----:B------:R-:W-:Y:S01]  /*2830*/  UMOV UR18, 0x0 ;  /* 0x0000000000127882 */ /* 0x000fe20000000000 */
[----:B------:R-:W-:Y:S02]  /*2840*/  UMOV UR10, 0x0 ;  /* 0x00000000000a7882 */ /* 0x000fe40000000000 */
[----:B------:R1:W-:Y:S01]  /*2850*/  UTCHMMA tmem[UR16], gdesc[UR36], tmem[UR41], tmem[UR18], idesc[UR19], UPT ;  /* 0x00ff1224100079ea */ /* 0x0003e2000b800029 */
[----:B------:R-:W-:Y:S01]  /*2860*/  UMOV UR11, 0x8150010 ;  /* 0x08150010000b7882 */ /* 0x000fe20000000000 */
[----:B------:R-:W-:Y:S01]  /*2870*/  IMAD.U32 R17, RZ, RZ, UR7 ;  /* 0x00000007ff117e24 */ /* 0x000fe2000f8e00ff */
[----:B------:R-:W-:Y:S02]  /*2880*/  R2UR.FILL UR9, R18 ;  /* 0x00000000120972ca */ /* 0x000fe400004e0000 */
[----:B-1----:R-:W-:Y:S01]  /*2890*/  R2UR UR19, R13 ;  /* 0x000000000d1372ca */ /* 0x002fe200000e0000 */
[----:B------:R-:W-:Y:S05]  /*28a0*/  IMAD.MOV.U32 R13, RZ, RZ, 0xd8 ;  /* 0x000000d8ff0d7424 */ /* 0x000fea00078e00ff */
[----:B------:R-:W-:Y:S01]  /*28b0*/  R2UR UR17, R13 ;  /* 0x000000000d1172ca */ /* 0x000fe200000e0000 */
[----:B------:R-:W-:Y:S05]  /*28c0*/  IMAD.MOV.U32 R13, RZ, RZ, 0x150 ;  /* 0x00000150ff0d7424 */ /* 0x000fea00078e00ff */
[----:B------:R-:W-:Y:S01]  /*28d0*/  R2UR UR18, R13 ;  /* 0x000000000d1272ca */ /* 0x000fe200000e0000 */
[----:B------:R-:W-:Y:S01]  /*28e0*/  UTCHMMA tmem[UR5], gdesc[UR34], tmem[UR19], tmem[UR10], idesc[UR11], UPT ;  /* 0x00ff0a22050079ea */ /* 0x000fe2000b800013 */
[----:B------:R-:W-:Y:S11]  /*28f0*/  IMAD.MOV.U32 R13, RZ, RZ, 0xe0 ;  /* 0x000000e0ff0d7424 */ /* 0x000ff600078e00ff */
[----:B------:R1:W-:Y:S02]  /*2900*/  UTCHMMA tmem[UR17], gdesc[UR32], tmem[UR18], tmem[UR10], idesc[UR11], UPT ;  /* 0x00ff0a20110079ea */ /* 0x0003e4000b800012 */
[----:B-1----:R-:W-:Y:S01]  /*2910*/  R2UR UR11, R13 ;  /* 0x000000000d0b72ca */ /* 0x002fe200000e0000 */
[----:B------:R-:W-:Y:S05]  /*2920*/  IMAD.MOV.U32 R13, RZ, RZ, 0x150 ;  /* 0x00000150ff0d7424 */ /* 0x000fea00078e00ff */
[----:B------:R-:W-:Y:S01]  /*2930*/  R2UR UR16, R13 ;  /* 0x000000000d1072ca */ /* 0x000fe200000e0000 */
[----:B------:R-:W-:Y:S05]  /*2940*/  IMAD.MOV.U32 R13, RZ, RZ, 0xe8 ;  /* 0x000000e8ff0d7424 */ /* 0x000fea00078e00ff */
[----:B------:R-:W-:Y:S01]  /*2950*/  R2UR UR5, R13 ;  /* 0x000000000d0572ca */ /* 0x000fe200000e0000 */
[----:B------:R-:W-:Y:S05]  /*2960*/  IMAD.MOV.U32 R13, RZ, RZ, 0x150 ;  /* 0x00000150ff0d7424 */ /* 0x000fea00078e00ff */
[----:B------:R-:W-:Y:S01]  /*2970*/  R2UR UR10, R13 ;  /* 0x000000000d0a72ca */ /* 0x000fe200000e0000 */
[----:B------:R1:W-:Y:S11]  /*2980*/  UTCHMMA tmem[UR11], gdesc[UR30], tmem[UR16], tmem[UR76], idesc[UR77], UPT ;  /* 0x00ff4c1e0b0079ea */ /* 0x0003f6000b800010 */
[----:B------:R-:W-:Y:S01]  /*2990*/  @!UPT UIADD3 URZ, UPT, UPT, URZ, URZ, URZ ;  /* 0x000000fffffff290 */ /* 0x000fe2000fffe0ff */
[----:B------:R1:W-:Y:S01]  /*29a0*/  UTCHMMA tmem[UR5], gdesc[UR28], tmem[UR10], tmem[UR74], idesc[UR75], UPT ;  /* 0x00ff4a1c050079ea */ /* 0x0003e2000b80000a */
[----:B------:R-:W2:Y:S02]  /*29b0*/  SYNCS.PHASECHK.TRANS64.TRYWAIT P0, [UR4+0xb8], R17 ;  /* 0x0000b811ff0075a7 */ /* 0x000ea40008001104 */
[----:B-12---:R-:W-:Y:S05]  /*29c0*/  @!P0 BRA `(.L_x_20) ;  /* 0x000000a000988947 */ /* 0x006fea0003800000 */
.L_x_88:
[----:B------:R-:W-:Y:S01]  /*29d0*/  UIADD3 UR5, UPT, UPT, UR40, 0x38, URZ ;  /* 0x0000003828057890 */ /* 0x000fe2000fffe0ff */
[----:B------:R-:W-:Y:S01]  /*29e0*/  R2UR UR19, R11 ;  /* 0x000000000b1372ca */ /* 0x000fe200000e0000 */
[----:B------:R-:W-:Y:S01]  /*29f0*/  UIADD3 UR6, UPT, UPT, UR6, 0x1, URZ ;  /* 0x0000000106067890 */ /* 0x000fe2000fffe0ff */
[----:B------:R-:W-:Y:S01]  /*2a00*/  R2UR UR11, R12 ;  /* 0x000000000c0b72ca */ /* 0x000fe200000e0000 */
[----:B------:R-:W-:Y:S01]  /*2a10*/  UIADD3 UR53, UPT, UPT, UR53, 0x1, URZ ;  /* 0x0000000135357890 */ /* 0x000fe2000fffe0ff */
[----:B------:R-:W-:Y:S01]  /*2a20*/  R2UR UR10, R9 ;  /* 0x00000000090a72ca */ /* 0x000fe200000e0000 */
[----:B------:R-:W-:Y:S01]  /*2a30*/  UISETP.NE.AND UP0, UPT, UR6, 0x7, UPT ;  /* 0x000000070600788c */ /* 0x000fe2000bf05270 */
[----:B------:R-:W-:Y:S01]  /*2a40*/  R2UR UR7, R10 ;  /* 0x000000000a0772ca */ /* 0x000fe200000e0000 */
[----:B------:R-:W-:Y:S01]  /*2a50*/  ULOP3.LUT UR54, UR54, 0x1, URZ, 0x3c, !UPT ;  /* 0x0000000136367892 */ /* 0x000fe2000f8e3cff */
[----:B------:R-:W-:Y:S01]  /*2a60*/  R2UR UR18, R8 ;  /* 0x00000000081272ca */ /* 0x000fe200000e0000 */
[----:B------:R-:W-:Y:S01]  /*2a70*/  USEL UR6, UR6, URZ, UP0 ;  /* 0x000000ff06067287 */ /* 0x000fe20008000000 */
[----:B------:R-:W-:Y:S02]  /*2a80*/  R2UR UR17, R7 ;  /* 0x00000000071172ca */ /* 0x000fe400000e0000 */
[----:B------:R-:W-:Y:S03]  /*2a90*/  R2UR UR16, R6 ;  /* 0x00000000061072ca */ /* 0x000fe600000e0000 */
[----:B------:R2:W-:Y:S04]  /*2aa0*/  UTCHMMA tmem[UR11], gdesc[UR26], tmem[UR19], tmem[UR72], idesc[UR73], UPT ;  /* 0x00ff481a0b0079ea */ /* 0x0005e8000b800013 */
[----:B------:R3:W-:Y:S01]  /*2ab0*/  UTCHMMA tmem[UR7], gdesc[UR24], tmem[UR10], tmem[UR70], idesc[UR71], UPT ;  /* 0x00ff4618070079ea */ /* 0x0007e2000b80000a */
[----:B------:R4:W-:Y:S01]  /*2ac0*/  UTCBAR [UR5], URZ ;  /* 0x000000ff050073e9 */ /* 0x0009e200080000ff */
[----:B------:R-:W-:Y:S02]  /*2ad0*/  UTCHMMA gdesc[UR48], gdesc[UR8], tmem[UR18], tmem[UR68], idesc[UR69], !UPT ;  /* 0x00ff4408300075ea */ /* 0x000fe4000f800012 */
[----:B------:R-:W-:Y:S02]  /*2ae0*/  UTCHMMA gdesc[UR50], gdesc[UR22], tmem[UR17], tmem[UR66], idesc[UR67], UPT ;  /* 0x00ff4216320075ea */ /* 0x000fe4000b800011 */
[----:B------:R5:W-:Y:S01]  /*2af0*/  UTCHMMA gdesc[UR46], gdesc[UR20], tmem[UR16], tmem[UR64], idesc[UR65], UPT ;  /* 0x00ff40142e0075ea */ /* 0x000be2000b800010 */
[----:B--2---:R-:W-:Y:S01]  /*2b00*/  R2UR UR11, R5 ;  /* 0x00000000050b72ca */ /* 0x004fe200000e0000 */
[----:B---3--:R-:W-:Y:S01]  /*2b10*/  UIADD3 UR7, UPT, UPT, UR38, 0x38, URZ ;  /* 0x0000003826077890 */ /* 0x008fe2000fffe0ff */
[----:B------:R-:W-:Y:S01]  /*2b20*/  R2UR UR10, R4 ;  /* 0x00000000040a72ca */ /* 0x000fe200000e0000 */
[----:B----4-:R-:W-:Y:S02]  /*2b30*/  USEL UR5, URZ, 0x1, UP0 ;  /* 0x00000001ff057887 */ /* 0x010fe40008000000 */
[----:B------:R-:W-:Y:S02]  /*2b40*/  UISETP.NE.AND UP0, UPT, UR53, UR56, UPT ;  /* 0x000000383500728c */ /* 0x000fe4000bf05270 */
[----:B-----5:R-:W-:Y:S01]  /*2b50*/  ULOP3.LUT UR16, UR39, UR5, URZ, 0x3c, !UPT ;  /* 0x0000000527107292 */ /* 0x020fe2000f8e3cff */
[----:B------:R-:W-:Y:S05]  /*2b60*/  UMOV UR8, 0x1 ;  /* 0x0000000100087882 */ /* 0x000fea0000000000 */
[----:B------:R3:W-:Y:S02]  /*2b70*/  UTCHMMA gdesc[UR44], gdesc[UR14], tmem[UR11], tmem[UR62], idesc[UR63], UPT ;  /* 0x00ff3e0e2c0075ea */ /* 0x0007e4000b80000b */
[----:B------:R3:W-:Y:S01]  /*2b80*/  UTCHMMA gdesc[UR42], gdesc[UR12], tmem[UR10], tmem[UR60], idesc[UR61], UPT ;  /* 0x00ff3c0c2a0075ea */ /* 0x0007e2000b80000a */
[----:B------:R3:W-:Y:S01]  /*2b90*/  UTCBAR [UR57], URZ ;  /* 0x000000ff390073e9 */ /* 0x0007e200080000ff */
[----:B------:R3:W-:Y:S01]  /*2ba0*/  UTCBAR [UR7], URZ ;  /* 0x000000ff070073e9 */ /* 0x0007e200080000ff */
[----:B------:R-:W-:Y:S05]  /*2bb0*/  BRA.U UP0, `(.L_x_21) ;  /* 0xfffffff100a87547 */ /* 0x000fea000b83ffff */
.L_x_14:
[----:B--23--:R-:W-:Y:S02]  /*2bc0*/  UIADD3 UR7, UPT, UPT, UR4, 0x10, URZ ;  /* 0x0000001004077890 */ /* 0x00cfe4000fffe0ff */
[----:B------:R-:W-:Y:S02]  /*2bd0*/  UIADD3 UR5, UPT, UPT, UR4, 0x18, URZ ;  /* 0x0000001804057890 */ /* 0x000fe4000fffe0ff */
[----:B------:R-:W-:Y:S02]  /*2be0*/  ULEA UR17, UR6, UR4, 0x3 ;  /* 0x0000000406117291 */ /* 0x000fe4000f8e18ff */
[----:B------:R-:W-:-:S03]  /*2bf0*/  UISETP.NE.U32.AND UP0, UPT, UR8, URZ, UPT ;  /* 0x000000ff0800728c */ /* 0x000fc6000bf05070 */
[----:B------:R-:W-:Y:S02]  /*2c00*/  UTCBAR [UR7], URZ ;  /* 0x000000ff070073e9 */ /* 0x000fe400080000ff */
[----:B------:R2:W-:Y:S02]  /*2c10*/  UTCBAR [UR5], URZ ;  /* 0x000000ff050073e9 */ /* 0x0005e400080000ff */
[----:B--2---:R-:W-:-:S06]  /*2c20*/  USHF.L.U32 UR5, UR16, 0x1f, URZ ;  /* 0x0000001f10057899 */ /* 0x004fcc00080006ff */
[----:B------:R-:W-:-:S04]  /*2c30*/  MOV R4, UR5 ;  /* 0x0000000500047c02 */ /* 0x000fc80008000f00 */
[----:B------:R-:W2:Y:S02]  /*2c40*/  SYNCS.PHASECHK.TRANS64.TRYWAIT P0, [UR17+0x20], R4 ;  /* 0x00002004ff0075a7 */ /* 0x000ea40008001111 */
[----:B--2---:R-:W-:Y:S05]  /*2c50*/  @!P0 BRA `(.L_x_22) ;  /* 0x000000a000148947 */ /* 0x004fea0003800000 */
.L_x_90:
[----:B------:R-:W-:Y:S01]  /*2c60*/  USHF.L.U32 UR5, UR54, 0x1f, URZ ;  /* 0x0000001f36057899 */ /* 0x000fe200080006ff */
[----:B------:R-:W-:Y:S01]  /*2c70*/  HFMA2 R5, -RZ, RZ, 0, 3.814697265625e-06 ;  /* 0x00000040ff057431 */ /* 0x000fe200000001ff */
[----:B------:R-:W-:Y:S01]  /*2c80*/  UIMAD UR7, UR6, 0x5000, UR4 ;  /* 0x00005000060778a4 */ /* 0x000fe2000f8e0204 */
[----:B--2---:R-:W-:-:S03]  /*2c90*/  MOV R4, 0x100 ;  /* 0x0000010000047802 */ /* 0x004fc60000000f00 */
[----:B------:R-:W-:Y:S01]  /*2ca0*/  MOV R6, UR5 ;  /* 0x0000000500067c02 */ /* 0x000fe20008000f00 */
[----:B------:R-:W-:-:S03]  /*2cb0*/  UIADD3 UR7, UPT, UPT, UR7, 0x14c00, URZ ;  /* 0x00014c0007077890 */ /* 0x000fc6000fffe0ff */
[----:B------:R-:W2:Y:S01]  /*2cc0*/  SYNCS.PHASECHK.TRANS64.TRYWAIT P0, [UR4+0xa0], R6 ;  /* 0x0000a006ff0075a7 */ /* 0x000ea20008001104 */
[----:B------:R-:W-:-:S04]  /*2cd0*/  USHF.R.U32.HI UR7, URZ, 0x4, UR7 ;  /* 0x00000004ff077899 */ /* 0x000fc80008011607 */
[----:B------:R-:W-:-:S04]  /*2ce0*/  ULOP3.LUT UR7, UR7, 0x3fc0, URZ, 0xc0, !UPT ;  /* 0x00003fc007077892 */ /* 0x000fc8000f8ec0ff */
[----:B------:R-:W-:Y:S01]  /*2cf0*/  ULOP3.LUT UR7, UR7, 0x1000000, URZ, 0xfc, !UPT ;  /* 0x0100000007077892 */ /* 0x000fe2000f8efcff */
[----:B--2---:R-:W-:Y:S11]  /*2d00*/  @!P0 BRA `(.L_x_23) ;  /* 0x000000a000088947 */ /* 0x004ff60003800000 */
.L_x_92:
[----:B------:R-:W-:Y:S01]  /*2d10*/  R2UR UR10, R5 ;  /* 0x00000000050a72ca */ /* 0x000fe200000e0000 */
[----:B------:R-:W-:Y:S01]  /*2d20*/  IMAD.MOV.U32 R5, RZ, RZ, 0x48 ;  /* 0x00000048ff057424 */ /* 0x000fe200078e00ff */
[----:B------:R-:W-:Y:S01]  /*2d30*/  R2UR UR12, R4 ;  /* 0x00000000040c72ca */ /* 0x000fe200000e0000 */
[----:B------:R-:W-:Y:S01]  /*2d40*/  IMAD.MOV.U32 R4, RZ, RZ, 0x100 ;  /* 0x00000100ff047424 */ /* 0x000fe200078e00ff */
[----:B------:R-:W-:Y:S01]  /*2d50*/  UMOV UR8, 0x0 ;  /* 0x0000000000087882 */ /* 0x000fe20000000000 */
[----:B------:R-:W-:Y:S01]  /*2d60*/  UMOV UR9, 0x8150010 ;  /* 0x0815001000097882 */ /* 0x000fe20000000000 */
[----:B------:R-:W-:Y:S01]  /*2d70*/  UMOV UR24, UR7 ;  /* 0x0000000700187c82 */ /* 0x000fe20008000000 */
[----:B------:R-:W-:Y:S01]  /*2d80*/  UMOV UR25, 0xc0004010 ;  /* 0xc000401000197882 */ /* 0x000fe20000000000 */
[----:B------:R-:W-:Y:S01]  /*2d90*/  UIADD3 UR22, UPT, UPT, UR7, 0x20, URZ ;  /* 0x0000002007167890 */ /* 0x000fe2000fffe0ff */
[----:B--2---:R-:W-:Y:S01]  /*2da0*/  IMAD.U32 R6, RZ, RZ, UR5 ;  /* 0x00000005ff067e24 */ /* 0x004fe2000f8e00ff */
[----:B------:R-:W-:Y:S01]  /*2db0*/  UMOV UR26, 0x0 ;  /* 0x00000000001a7882 */ /* 0x000fe20000000000 */
[----:B------:R-:W-:Y:S01]  /*2dc0*/  UMOV UR27, 0x8150010 ;  /* 0x08150010001b7882 */ /* 0x000fe20000000000 */
[----:B------:R-:W-:Y:S01]  /*2dd0*/  UMOV UR23, 0xc0004010 ;  /* 0xc000401000177882 */ /* 0x000fe20000000000 */
[----:B------:R-:W-:-:S02]  /*2de0*/  UIADD3 UR20, UPT, UPT, UR7, 0x40, URZ ;  /* 0x0000004007147890 */ /* 0x000fc4000fffe0ff */
[----:B------:R2:W-:Y:S01]  /*2df0*/  UTCHMMA tmem[UR10], gdesc[UR24], tmem[UR12], tmem[UR8], idesc[UR9], UP0 ;  /* 0x00ff08180a0079ea */ /* 0x0005e2000800000c */
[----:B------:R-:W-:Y:S01]  /*2e00*/  UIADD3 UR18, UPT, UPT, UR7, 0x60, URZ ;  /* 0x0000006007127890 */ /* 0x000fe2000fffe0ff */
[----:B------:R-:W-:Y:S01]  /*2e10*/  UMOV UR21, 0xc0004010 ;  /* 0xc000401000157882 */ /* 0x000fe20000000000 */
[----:B------:R-:W-:Y:S01]  /*2e20*/  UMOV UR19, 0xc0004010 ;  /* 0xc000401000137882 */ /* 0x000fe20000000000 */
[----:B------:R-:W-:Y:S01]  /*2e30*/  UIADD3 UR14, UPT, UPT, UR7, 0x80, URZ ;  /* 0x00000080070e7890 */ /* 0x000fe2000fffe0ff */
[----:B------:R-:W-:Y:S01]  /*2e40*/  UMOV UR15, 0xc0004010 ;  /* 0xc0004010000f7882 */ /* 0x000fe20000000000 */
[----:B------:R-:W-:Y:S01]  /*2e50*/  UMOV UR13, 0xc0004010 ;  /* 0xc0004010000d7882 */ /* 0x000fe20000000000 */
[----:B--2---:R-:W-:Y:S01]  /*2e60*/  R2UR UR8, R5 ;  /* 0x00000000050872ca */ /* 0x004fe200000e0000 */
[----:B------:R-:W-:Y:S01]  /*2e70*/  IMAD.MOV.U32 R5, RZ, RZ, 0x50 ;  /* 0x00000050ff057424 */ /* 0x000fe200078e00ff */
[C---:B------:R-:W-:Y:S02]  /*2e80*/  R2UR UR9, R4.reuse ;  /* 0x00000000040972ca */ /* 0x040fe400000e0000 */
[----:B------:R-:W-:-:S02]  /*2e90*/  R2UR UR10, R4 ;  /* 0x00000000040a72ca */ /* 0x000fc400000e0000 */
[----:B------:R-:W-:Y:S01]  /*2ea0*/  R2UR UR11, R5 ;  /* 0x00000000050b72ca */ /* 0x000fe200000e0000 */
[----:B------:R-:W-:-:S05]  /*2eb0*/  IMAD.MOV.U32 R5, RZ, RZ, 0x58 ;  /* 0x00000058ff057424 */ /* 0x000fca00078e00ff */
[----:B------:R-:W-:Y:S01]  /*2ec0*/  R2UR UR12, R5 ;  /* 0x00000000050c72ca */ /* 0x000fe200000e0000 */
[----:B------:R-:W-:Y:S02]  /*2ed0*/  IMAD.MOV.U32 R5, RZ, RZ, 0x60 ;  /* 0x00000060ff057424 */ /* 0x000fe400078e00ff */
[----:B------:R2:W-:Y:S04]  /*2ee0*/  UTCHMMA tmem[UR8], gdesc[UR22], tmem[UR9], tmem[UR26], idesc[UR27], UPT ;  /* 0x00ff1a16080079ea */ /* 0x0005e8000b800009 */
[----:B------:R3:W-:Y:S01]  /*2ef0*/  UTCHMMA tmem[UR11], gdesc[UR20], tmem[UR10], tmem[UR26], idesc[UR27], UPT ;  /* 0x00ff1a140b0079ea */ /* 0x0007e2000b80000a */
[----:B--2---:R-:W-:Y:S02]  /*2f00*/  R2UR UR8, R4 ;  /* 0x00000000040872ca */ /* 0x004fe400000e0000 */
[----:B------:R-:W-:Y:S01]  /*2f10*/  R2UR UR9, R5 ;  /* 0x00000000050972ca */ /* 0x000fe200000e0000 */
[----:B------:R-:W-:-:S05]  /*2f20*/  IMAD.MOV.U32 R5, RZ, RZ, 0x68 ;  /* 0x00000068ff057424 */ /* 0x000fca00078e00ff */
[----:B---3--:R-:W-:Y:S01]  /*2f30*/  R2UR UR11, R5 ;  /* 0x00000000050b72ca */ /* 0x008fe200000e0000 */
[----:B------:R-:W-:-:S04]  /*2f40*/  IMAD.MOV.U32 R5, RZ, RZ, 0x70 ;  /* 0x00000070ff057424 */ /* 0x000fc800078e00ff */
[----:B------:R2:W-:Y:S02]  /*2f50*/  UTCHMMA tmem[UR12], gdesc[UR18], tmem[UR8], tmem[UR26], idesc[UR27], UPT ;  /* 0x00ff1a120c0079ea */ /* 0x0005e4000b800008 */
[----:B------:R3:W-:Y:S01]  /*2f60*/  UTCHMMA tmem[UR9], gdesc[UR14], tmem[UR10], tmem[UR26], idesc[UR27], UPT ;  /* 0x00ff1a0e090079ea */ /* 0x0007e2000b80000a */
[----:B--2---:R-:W-:-:S09]  /*2f70*/  UIADD3 UR12, UPT, UPT, UR7, 0xa0, URZ ;  /* 0x000000a0070c7890 */ /* 0x004fd2000fffe0ff */
[----:B------:R3:W-:Y:S01]  /*2f80*/  UTCHMMA tmem[UR11], gdesc[UR12], tmem[UR8], tmem[UR26], idesc[UR27], UPT ;  /* 0x00ff1a0c0b0079ea */ /* 0x0007e2000b800008 */
[----:B------:R-:W2:Y:S02]  /*2f90*/  SYNCS.PHASECHK.TRANS64.TRYWAIT P0, [UR4+0xb0], R6 ;  /* 0x0000b006ff0075a7 */ /* 0x000ea40008001104 */
[----:B--23--:R-:W-:Y:S05]  /*2fa0*/  @!P0 BRA `(.L_x_24) ;  /* 0x0000009c00808947 */ /* 0x00cfea0003800000 */
.L_x_94:
[----:B------:R-:W-:Y:S01]  /*2fb0*/  R2UR UR27, R5 ;  /* 0x00000000051b72ca */ /* 0x000fe200000e0000 */
[----:B------:R-:W-:Y:S01]  /*2fc0*/  IMAD.MOV.U32 R5, RZ, RZ, 0x78 ;  /* 0x00000078ff057424 */ /* 0x000fe200078e00ff */
[----:B------:R-:W-:Y:S01]  /*2fd0*/  R2UR UR28, R4 ;  /* 0x00000000041c72ca */ /* 0x000fe200000e0000 */
[----:B------:R-:W-:Y:S01]  /*2fe0*/  IMAD.MOV.U32 R4, RZ, RZ, 0x100 ;  /* 0x00000100ff047424 */ /* 0x000fe200078e00ff */
[----:B------:R-:W-:Y:S01]  /*2ff0*/  UIADD3 UR10, UPT, UPT, UR7, 0xc0, URZ ;  /* 0x000000c0070a7890 */ /* 0x000fe2000fffe0ff */
[----:B--2---:R-:W-:Y:S01]  /*3000*/  MOV R6, UR5 ;  /* 0x0000000500067c02 */ /* 0x004fe20008000f00 */
[----:B------:R-:W-:Y:S01]  /*3010*/  UIADD3 UR8, UPT, UPT, UR7, 0xe0, URZ ;  /* 0x000000e007087890 */ /* 0x000fe2000fffe0ff */
[----:B------:R-:W-:Y:S01]  /*3020*/  R2UR UR7, R5 ;  /* 0x00000000050772ca */ /* 0x000fe200000e0000 */
[----:B------:R-:W-:Y:S01]  /*3030*/  UIADD3 UR29, UPT, UPT, UR4, 0xd0, URZ ;  /* 0x000000d0041d7890 */ /* 0x000fe2000fffe0ff */
[----:B------:R-:W-:Y:S01]  /*3040*/  R2UR UR26, R4 ;  /* 0x00000000041a72ca */ /* 0x000fe200000e0000 */
[----:B------:R-:W-:Y:S01]  /*3050*/  UMOV UR30, 0x0 ;  /* 0x00000000001e7882 */ /* 0x000fe20000000000 */
[----:B------:R-:W-:Y:S01]  /*3060*/  UMOV UR31, 0x8150010 ;  /* 0x08150010001f7882 */ /* 0x000fe20000000000 */
[----:B------:R-:W-:Y:S01]  /*3070*/  UMOV UR11, 0xc0004010 ;  /* 0xc0004010000b7882 */ /* 0x000fe20000000000 */
[----:B------:R-:W-:Y:S01]  /*3080*/  UMOV UR9, 0xc0004010 ;  /* 0xc000401000097882 */ /* 0x000fe20000000000 */
[----:B------:R-:W-:Y:S01]  /*3090*/  HFMA2 R4, -RZ, RZ, 0, 2.002716064453125e-05 ;  /* 0x00000150ff047431 */ /* 0x000fe200000001ff */
[----:B------:R2:W-:Y:S01]  /*30a0*/  UTCHMMA tmem[UR27], gdesc[UR10], tmem[UR28], tmem[UR30], idesc[UR31], UPT ;  /* 0x00ff1e0a1b0079ea */ /* 0x0005e2000b80001c */
[----:B------:R-:W-:-:S06]  /*30b0*/  IMAD.MOV.U32 R5, RZ, RZ, 0xc0 ;  /* 0x000000c0ff057424 */ /* 0x000fcc00078e00ff */
[----:B------:R2:W-:Y:S01]  /*30c0*/  UTCHMMA tmem[UR7], gdesc[UR8], tmem[UR26], tmem[UR30], idesc[UR31], UPT ;  /* 0x00ff1e08070079ea */ /* 0x0005e2000b80001a */
[----:B------:R2:W-:Y:S01]  /*30d0*/  UTCBAR [UR29], URZ ;  /* 0x000000ff1d0073e9 */ /* 0x0005e200080000ff */
[----:B------:R-:W3:Y:S02]  /*30e0*/  SYNCS.PHASECHK.TRANS64.TRYWAIT P0, [UR4+0xa8], R6 ;  /* 0x0000a806ff0075a7 */ /* 0x000ee40008001104 */
[----:B--23--:R-:W-:Y:S05]  /*30f0*/  @!P0 BRA `(.L_x_25) ;  /* 0x0000009c004c8947 */ /* 0x00cfea0003800000 */
.L_x_96:
[----:B------:R-:W-:Y:S01]  /*3100*/  R2UR UR29, R5 ;  /* 0x00000000051d72ca */ /* 0x000fe200000e0000 */
[----:B------:R-:W-:Y:S01]  /*3110*/  IMAD.MOV.U32 R5, RZ, RZ, 0xc8 ;  /* 0x000000c8ff057424 */ /* 0x000fe200078e00ff */
[----:B------:R-:W-:Y:S01]  /*3120*/  R2UR UR30, R4 ;  /* 0x00000000041e72ca */ /* 0x000fe200000e0000 */
[----:B------:R-:W-:Y:S01]  /*3130*/  UMOV UR26, 0x0 ;  /* 0x00000000001a7882 */ /* 0x000fe20000000000 */
[----:B------:R-:W-:Y:S01]  /*3140*/  UMOV UR27, 0x8150010 ;  /* 0x08150010001b7882 */ /* 0x000fe20000000000 */
[----:B------:R-:W-:Y:S01]  /*3150*/  IMAD.MOV.U32 R4, RZ, RZ, 0x150 ;  /* 0x00000150ff047424 */ /* 0x000fe200078e00ff */
[----:B------:R-:W-:Y:S01]  /*3160*/  UMOV UR32, 0x0 ;  /* 0x0000000000207882 */ /* 0x000fe20000000000 */
[----:B------:R-:W-:-:S03]  /*3170*/  UMOV UR33, 0x8150010 ;  /* 0x0815001000217882 */ /* 0x000fc60000000000 */
[----:B------:R-:W-:-:S05]  /*3180*/  R2UR UR28, R4 ;  /* 0x00000000041c72ca */ /* 0x000fca00000e0000 */
[----:B------:R3:W-:Y:S02]  /*3190*/  UTCHMMA tmem[UR29], gdesc[UR24], tmem[UR30], tmem[UR26], idesc[UR27], UP0 ;  /* 0x00ff1a181d0079ea */ /* 0x0007e4000800001e */
[----:B---3--:R-:W-:Y:S01]  /*31a0*/  R2UR UR27, R5 ;  /* 0x00000000051b72ca */ /* 0x008fe200000e0000 */
[----:B------:R-:W-:Y:S01]  /*31b0*/  IMAD.MOV.U32 R5, RZ, RZ, 0xd0 ;  /* 0x000000d0ff057424 */ /* 0x000fe200078e00ff */
[C---:B------:R-:W-:Y:S02]  /*31c0*/  R2UR UR26, R4.reuse ;  /* 0x00000000041a72ca */ /* 0x040fe400000e0000 */
[----:B------:R-:W-:Y:S02]  /*31d0*/  R2UR UR25, R4 ;  /* 0x00000000041972ca */ /* 0x000fe400000e0000 */
[----:B------:R-:W-:Y:S01]  /*31e0*/  R2UR UR7, R5 ;  /* 0x00000000050772ca */ /* 0x000fe200000e0000 */
[----:B------:R-:W-:-:S05]  /*31f0*/  IMAD.MOV.U32 R5, RZ, RZ, 0xd8 ;  /* 0x000000d8ff057424 */ /* 0x000fca00078e00ff */
[----:B------:R-:W-:Y:S01]  /*3200*/  R2UR UR24, R5 ;  /* 0x00000000051872ca */ /* 0x000fe200000e0000 */
[----:B------:R-:W-:Y:S01]  /*3210*/  IMAD.MOV.U32 R5, RZ, RZ, 0xe0 ;  /* 0x000000e0ff057424 */ /* 0x000fe200078e00ff */
[----:B------:R3:W-:Y:S05]  /*3220*/  UTCHMMA tmem[UR27], gdesc[UR22], tmem[UR28], tmem[UR32], idesc[UR33], UPT ;  /* 0x00ff20161b0079ea */ /* 0x0007ea000b80001c */
[----:B------:R4:W-:Y:S06]  /*3230*/  UTCHMMA tmem[UR7], gdesc[UR20], tmem[UR26], tmem[UR32], idesc[UR33], UPT ;  /* 0x00ff2014070079ea */ /* 0x0009ec000b80001a */
[----:B------:R5:W-:Y:S01]  /*3240*/  UTCHMMA tmem[UR24], gdesc[UR18], tmem[UR25], tmem[UR32], idesc[UR33], UPT ;  /* 0x00ff2012180079ea */ /* 0x000be2000b800019 */
[----:B---3--:R-:W-:Y:S01]  /*3250*/  R2UR UR22, R5 ;  /* 0x00000000051672ca */ /* 0x008fe200000e0000 */
[----:B------:R-:W-:Y:S01]  /*3260*/  IMAD.MOV.U32 R5, RZ, RZ, 0xe8 ;  /* 0x000000e8ff057424 */ /* 0x000fe200078e00ff */
[----:B------:R-:W-:-:S02]  /*3270*/  R2UR UR23, R4 ;  /* 0x00000000041772ca */ /* 0x000fc400000e0000 */
[----:B----4-:R-:W-:Y:S01]  /*3280*/  R2UR UR20, R4 ;  /* 0x00000000041472ca */ /* 0x010fe200000e0000 */
[----:B------:R-:W-:Y:S01]  /*3290*/  IMAD.U32 R4, RZ, RZ, UR5 ;  /* 0x00000005ff047e24 */ /* 0x000fe2000f8e00ff */
[----:B------:R-:W-:-:S09]  /*32a0*/  R2UR UR7, R5 ;  /* 0x00000000050772ca */ /* 0x000fd200000e0000 */
[----:B------:R5:W-:Y:S04]  /*32b0*/  UTCHMMA tmem[UR22], gdesc[UR14], tmem[UR23], tmem[UR32], idesc[UR33], UPT ;  /* 0x00ff200e160079ea */ /* 0x000be8000b800017 */
[----:B------:R5:W-:Y:S01]  /*32c0*/  UTCHMMA tmem[UR7], gdesc[UR12], tmem[UR20], tmem[UR32], idesc[UR33], UPT ;  /* 0x00ff200c070079ea */ /* 0x000be2000b800014 */
[----:B------:R-:W3:Y:S02]  /*32d0*/  SYNCS.PHASECHK.TRANS64.TRYWAIT P0, [UR4+0xb8], R4 ;  /* 0x0000b804ff0075a7 */ /* 0x000ee40008001104 */
[----:B---3-5:R-:W-:Y:S05]  /*32e0*/  @!P0 BRA `(.L_x_26) ;  /* 0x0000009800f08947 */ /* 0x028fea0003800000 */
.L_x_98:
[----:B------:R-:W-:Y:S01]  /*32f0*/  R2UR UR7, R14 ;  /* 0x000000000e0772ca */ /* 0x000fe200000e0000 */
[----:B------:R-:W-:Y:S01]  /*3300*/  IMAD.MOV.U32 R5, RZ, RZ, 0xf0 ;  /* 0x000000f0ff057424 */ /* 0x000fe200078e00ff */
[----:B------:R-:W-:Y:S01]  /*3310*/  R2UR UR18, R15 ;  /* 0x000000000f1272ca */ /* 0x000fe200000e0000 */
[----:B--2---:R-:W-:Y:S01]  /*3320*/  IMAD.MOV.U32 R4, RZ, RZ, 0x150 ;  /* 0x00000150ff047424 */ /* 0x004fe200078e00ff */
[----:B------:R-:W-:Y:S01]  /*3330*/  UMOV UR12, 0x0 ;  /* 0x00000000000c7882 */ /* 0x000fe20000000000 */
[----:B------:R-:W-:Y:S01]  /*3340*/  UMOV UR13, 0x8150010 ;  /* 0x08150010000d7882 */ /* 0x000fe20000000000 */
[----:B------:R-:W-:Y:S01]  /*3350*/  R2UR UR5, R5 ;  /* 0x00000000050572ca */ /* 0x000fe200000e0000 */
[----:B------:R-:W-:Y:S01]  /*3360*/  IMAD.MOV.U32 R5, RZ, RZ, 0xf8 ;  /* 0x000000f8ff057424 */ /* 0x000fe200078e00ff */
[----:B------:R-:W-:Y:S01]  /*3370*/  R2UR UR14, R4 ;  /* 0x00000000040e72ca */ /* 0x000fe200000e0000 */
[----:B------:R-:W-:Y:S01]  /*3380*/  UIADD3 UR15, UPT, UPT, UR4, 0xd8, URZ ;  /* 0x000000d8040f7890 */ /* 0x000fe2000fffe0ff */
[----:B------:R-:W-:Y:S01]  /*3390*/  UMOV UR20, 0x0 ;  /* 0x0000000000147882 */ /* 0x000fe20000000000 */
[----:B------:R-:W-:Y:S01]  /*33a0*/  UMOV UR21, 0x8150010 ;  /* 0x0815001000157882 */ /* 0x000fe20000000000 */
[----:B------:R-:W-:-:S03]  /*33b0*/  UIADD3 UR6, UPT, UPT, UR6, 0x1, URZ ;  /* 0x0000000106067890 */ /* 0x000fc6000fffe0ff */
[----:B------:R-:W-:Y:S01]  /*33c0*/  UIADD3 UR18, UPT, UPT, UR18, UR7, URZ ;  /* 0x0000000712127290 */ /* 0x000fe2000fffe0ff */
[----:B------:R-:W2:Y:S05]  /*33d0*/  LDCU UR7, c[0x0][0x624] ;  /* 0x0000c480ff0777ac */ /* 0x000eaa0008000800 */
[----:B------:R3:W-:Y:S01]  /*33e0*/  UTCHMMA tmem[UR5], gdesc[UR10], tmem[UR14], tmem[UR12], idesc[UR13], UPT ;  /* 0x00ff0c0a050079ea */ /* 0x0007e2000b80000e */
[----:B------:R-:W-:Y:S01]  /*33f0*/  UISETP.NE.AND UP1, UPT, UR6, 0x7, UPT ;  /* 0x000000070600788c */ /* 0x000fe2000bf25270 */
[----:B------:R-:W-:Y:S01]  /*3400*/  IMAD.U32 R15, RZ, RZ, UR18 ;  /* 0x00000012ff0f7e24 */ /* 0x000fe2000f8e00ff */
[----:B------:R-:W-:Y:S02]  /*3410*/  ULOP3.LUT UR59, UR59, 0x1, URZ, 0x3c, !UPT ;  /* 0x000000013b3b7892 */ /* 0x000fe4000f8e3cff */
[----:B------:R-:W-:-:S02]  /*3420*/  ULOP3.LUT UR54, UR54, 0x1, URZ, 0x3c, !UPT ;  /* 0x0000000136367892 */ /* 0x000fc4000f8e3cff */
[----:B------:R-:W-:Y:S02]  /*3430*/  USEL UR22, UR6, URZ, UP1 ;  /* 0x000000ff06167287 */ /* 0x000fe40008800000 */
[----:B--2---:R-:W-:Y:S02]  /*3440*/  UISETP.GE.AND UP0, UPT, UR18, UR7, UPT ;  /* 0x000000071200728c */ /* 0x004fe4000bf06270 */
[----:B------:R-:W-:Y:S01]  /*3450*/  UIADD3 UR7, UPT, UPT, UR17, 0x58, URZ ;  /* 0x0000005811077890 */ /* 0x000fe2000fffe0ff */
[----:B---3--:R-:W-:Y:S01]  /*3460*/  R2UR UR12, R5 ;  /* 0x00000000050c72ca */ /* 0x008fe200000e0000 */
[----:B------:R-:W-:Y:S01]  /*3470*/  USEL UR5, URZ, 0x1, UP1 ;  /* 0x00000001ff057887 */ /* 0x000fe20008800000 */
[----:B------:R-:W-:-:S03]  /*3480*/  R2UR UR13, R4 ;  /* 0x00000000040d72ca */ /* 0x000fc600000e0000 */
[----:B------:R-:W-:-:S10]  /*3490*/  ULOP3.LUT UR24, UR16, UR5, URZ, 0x3c, !UPT ;  /* 0x0000000510187292 */ /* 0x000fd4000f8e3cff */
[----:B------:R2:W-:Y:S01]  /*34a0*/  UTCHMMA tmem[UR12], gdesc[UR8], tmem[UR13], tmem[UR20], idesc[UR21], UPT ;  /* 0x00ff14080c0079ea */ /* 0x0005e2000b80000d */
[----:B------:R2:W-:Y:S01]  /*34b0*/  UTCBAR [UR15], URZ ;  /* 0x000000ff0f0073e9 */ /* 0x0005e200080000ff */
[----:B------:R2:W-:Y:S01]  /*34c0*/  UTCBAR [UR7], URZ ;  /* 0x000000ff070073e9 */ /* 0x0005e200080000ff */
[----:B------:R-:W-:Y:S05]  /*34d0*/  BRA.U !UP0, `(.L_x_27) ;  /* 0xffffffe108d47547 */ /* 0x000fea000b83ffff */
.L_x_10:
[----:B--2---:R-:W2:Y:S01]  /*34e0*/  S2UR UR8, SR_CgaCtaId ;  /* 0x00000000000879c3 */ /* 0x004ea20000008800 */
[----:B------:R-:W-:Y:S01]  /*34f0*/  ELECT P0, URZ, PT ;  /* 0x0000000000ff782f */ /* 0x000fe20003800000 */
[----:B------:R-:W-:Y:S01]  /*3500*/  IMAD.MOV.U32 R4, RZ, RZ, 0x1 ;  /* 0x00000001ff047424 */ /* 0x000fe200078e00ff */
[----:B------:R-:W-:Y:S01]  /*3510*/  UMOV UR4, 0x40 ;  /* 0x0000004000047882 */ /* 0x000fe20000000000 */
[----:B------:R-:W-:Y:S01]  /*3520*/  R2UR UR5, R16 ;  /* 0x00000000100572ca */ /* 0x000fe200000e0000 */
[----:B------:R-:W-:Y:S01]  /*3530*/  UMOV UR6, 0xffff ;  /* 0x0000ffff00067882 */ /* 0x000fe20000000000 */
[----:B------:R-:W-:Y:S02]  /*3540*/  UMOV UR9, 0x1 ;  /* 0x0000000100097882 */ /* 0x000fe40000000000 */
[----:B------:R-:W-:Y:S06]  /*3550*/  UVIRTCOUNT.DEALLOC.SMPOOL 0x80 ;  /* 0x000000800000784c */ /* 0x000fec0000000000 */
[----:B------:R-:W-:Y:S01]  /*3560*/  @P0 PRMT R5, R4, 0x7610, R5 ;  /* 0x0000761004050816 */ /* 0x000fe20000000005 */
[----:B--2---:R-:W-:-:S09]  /*3570*/  ULEA UR4, UR8, UR4, 0x18 ;  /* 0x0000000408047291 */ /* 0x004fd2000f8ec0ff */
[----:B------:R-:W-:Y:S01]  /*3580*/  @P0 STS.U8 [UR4], R5 ;  /* 0x00000005ff000988 */ /* 0x000fe20008000004 */
[----:B------:R-:W-:Y:S06]  /*3590*/  BAR.SYNC.DEFER_BLOCKING 0x2, 0x1a0 ;  /* 0x0086800000007b1d */ /* 0x000fec0000010000 */
[----:B------:R-:W-:Y:S01]  /*35a0*/  NOP ;  /* 0x0000000000007918 */ /* 0x000fe20000000000 */
[----:B------:R-:W-:Y:S02]  /*35b0*/  UMOV UR4, 0x50 ;  /* 0x0000005000047882 */ /* 0x000fe40000000000 */
[----:B------:R-:W-:-:S02]  /*35c0*/  ULEA UR8, UR8, UR4, 0x18 ;  /* 0x0000000408087291 */ /* 0x000fc4000f8ec0ff */
[----:B------:R-:W-:-:S04]  /*35d0*/  ULOP3.LUT UR4, UR5, 0xffff, URZ, 0xc0, !UPT ;  /* 0x0000ffff05047892 */ /* 0x000fc8000f8ec0ff */
[----:B------:R-:W-:-:S03]  /*35e0*/  USHF.R.U32.HI UR4, URZ, 0x5, UR4 ;  /* 0x00000005ff047899 */ /* 0x000fc60008011604 */
[----:B------:R-:W2:Y:S01]  /*35f0*/  LDS R4, [UR8] ;  /* 0x00000008ff047984 */ /* 0x000ea20008000800 */
[----:B------:R-:W-:Y:S02]  /*3600*/  UIADD3 UR5, UPT, UPT, UR4, 0x10, URZ ;  /* 0x0000001004057890 */ /* 0x000fe4000fffe0ff */
[----:B------:R-:W-:Y:S02]  /*3610*/  USHF.L.U32 UR6, UR6, UR4, URZ ;  /* 0x0000000406067299 */ /* 0x000fe400080006ff */
[----:B------:R-:W-:-:S04]  /*3620*/  USHF.L.U32 UR4, UR9, UR5, URZ ;  /* 0x0000000509047299 */ /* 0x000fc800080006ff */
[----:B------:R-:W-:-:S04]  /*3630*/  ULOP3.LUT UR4, UR4, UR6, URZ, 0xfc, !UPT ;  /* 0x0000000604047292 */ /* 0x000fc8000f8efcff */
[----:B------:R-:W-:Y:S01]  /*3640*/  ULOP3.LUT UR6, UR4, 0xffff, URZ, 0xc0, !UPT ;  /* 0x0000ffff04067892 */ /* 0x000fe2000f8ec0ff */
[----:B--2---:R-:W-:-:S13]  /*3650*/  R2UR UR7, R4 ;  /* 0x00000000040772ca */ /* 0x004fda00000e0000 */
[----:B------:R-:W-:-:S04]  /*3660*/  ULOP3.LUT UR5, UR4, 0xffff, UR7, 0x80, !UPT ;  /* 0x0000ffff04057892 */ /* 0x000fc8000f8e8007 */
[----:B------:R-:W-:-:S09]  /*3670*/  UISETP.NE.AND UP0, UPT, UR5, UR6, UPT ;  /* 0x000000060500728c */ /* 0x000fd2000bf05270 */
[----:B------:R-:W-:Y:S05]  /*3680*/  BRA.U UP0, `(.L_x_28) ;  /* 0x00000001004c7547 */ /* 0x000fea000b800000 */
[----:B------:R-:W-:Y:S02]  /*3690*/  USHF.R.U32.HI UR5, URZ, 0x10, UR4 ;  /* 0x00000010ff057899 */ /* 0x000fe40008011604 */
[----:B------:R-:W-:-:S04]  /*36a0*/  USHF.R.U32.HI UR6, URZ, 0x10, UR7 ;  /* 0x00000010ff067899 */ /* 0x000fc80008011607 */
[----:B------:R-:W-:-:S04]  /*36b0*/  ULOP3.LUT UR6, UR6, UR5, URZ, 0xc0, !UPT ;  /* 0x0000000506067292 */ /* 0x000fc8000f8ec0ff */
[----:B------:R-:W-:-:S09]  /*36c0*/  UISETP.NE.AND UP0, UPT, UR6, UR5, UPT ;  /* 0x000000050600728c */ /* 0x000fd2000bf05270 */
[----:B------:R-:W-:Y:S05]  /*36d0*/  BRA.U UP0, `(.L_x_29) ;  /* 0x00000001002c7547 */ /* 0x000fea000b800000 */
[----:B------:R-:W2:Y:S01]  /*36e0*/  S2R R5, SR_LANEID ;  /* 0x0000000000057919 */ /* 0x000ea20000000000 */
[----:B------:R-:W-:-:S03]  /*36f0*/  ULOP3.LUT UR5, URZ, UR4, URZ, 0x33, !UPT ;  /* 0x00000004ff057292 */ /* 0x000fc6000f8e33ff */
[----:B------:R-:W-:Y:S02]  /*3700*/  VOTEU.ANY UR4, UPT, PT ;  /* 0x0000000000047886 */ /* 0x000fe400038e0100 */
[----:B------:R-:W-:Y:S01]  /*3710*/  UFLO.U32 UR4, UR4 ;  /* 0x00000004000472bd */ /* 0x000fe200080e0000 */
[----:B------:R-:W-:-:S04]  /*3720*/  IMAD.U32 R4, RZ, RZ, UR5 ;  /* 0x00000005ff047e24 */ /* 0x000fc8000f8e00ff */
[----:B------:R-:W3:Y:S02]  /*3730*/  REDUX UR6, R4 ;  /* 0x00000000040673c4 */ /* 0x000ee40000000000 */
[----:B------:R4:W-:Y:S01]  /*3740*/  UTCATOMSWS.AND URZ, UR5 ;  /* 0x0000000500ff79e3 */ /* 0x0009e20008000000 */
[----:B--2---:R-:W-:Y:S02]  /*3750*/  ISETP.EQ.U32.AND P0, PT, R5, UR4, PT ;  /* 0x0000000405007c0c */ /* 0x004fe4000bf02070 */
[----:B---3--:R-:W-:-:S11]  /*3760*/  MOV R5, UR6 ;  /* 0x0000000600057c02 */ /* 0x008fd60008000f00 */
[----:B------:R4:W-:Y:S01]  /*3770*/  @P0 ATOMS.AND RZ, [UR8], R5 ;  /* 0x00000005ffff098c */ /* 0x0009e2000a800008 */
[----:B------:R-:W-:Y:S05]  /*3780*/  BRA `(.L_x_30) ;  /* 0x0000000000147947 */ /* 0x000fea0003800000 */
.L_x_29:
[----:B------:R-:W-:Y:S02]  /*3790*/  MOV R4, 0x37b0 ;  /* 0x000037b000047802 */ /* 0x000fe40000000f00 */
[----:B-1----:R-:W-:Y:S05]  /*37a0*/  CALL.REL.NOINC `($__internal_0_$__cuda_sm10x_tcgen05_guardrail_trap_col_being_dealloced_not_returned_by_alloc) ;  /* 0x000000a000407944 */ /* 0x002fea0003c00000 */
[----:B------:R-:W-:Y:S05]  /*37b0*/  BRA `(.L_x_30) ;  /* 0x0000000000087947 */ /* 0x000fea0003800000 */
.L_x_28:
[----:B------:R-:W-:Y:S02]  /*37c0*/  MOV R4, 0x37e0 ;  /* 0x000037e000047802 */ /* 0x000fe40000000f00 */
[----:B-1----:R-:W-:Y:S05]  /*37d0*/  CALL.REL.NOINC `($__internal_2_$__cuda_sm10x_tcgen05_guardrail_trap_unallocated_columns_being_dealloced) ;  /* 0x000000a0004c7944 */ /* 0x002fea0003c00000 */
.L_x_30:
[----:B------:R-:W-:Y:S01]  /*37e0*/  NOP ;  /* 0x0000000000007918 */ /* 0x000fe20000000000 */
[----:B------:R-:W-:Y:S05]  /*37f0*/  BRA `(.L_x_2) ;  /* 0x0000002000c07947 */ /* 0x000fea0003800000 */
.L_x_1:
[----:B------:R-:W-:-:S13]  /*3800*/  R2UR UR4, R0 ;  /* 0x00000000000472ca */ /* 0x000fda00000e0000 */
[----:B------:R-:W-:-:S09]  /*3810*/  UISETP.NE.AND UP0, UPT, UR4, 0xe, UPT ;  /* 0x0000000e0400788c */ /* 0x000fd2000bf05270 */
[----:B------:R-:W-:Y:S05]  /*3820*/  BRA.U !UP0, `(.L_x_31) ;  /* 0x0000000108187547 */ /* 0x000fea000b800000 */
[----:B------:R-:W-:-:S13]  /*3830*/  R2UR UR4, R0 ;  /* 0x00000000000472ca */ /* 0x000fda00000e0000 */
[----:B------:R-:W-:-:S09]  /*3840*/  UISETP.NE.AND UP0, UPT, UR4, 0xf, UPT ;  /* 0x0000000f0400788c */ /* 0x000fd2000bf05270 */
[----:B------:R-:W-:Y:S05]  /*3850*/  BRA.U UP0, `(.L_x_2) ;  /* 0x0000002100a87547 */ /* 0x000fea000b800000 */
[----:B------:R-:W-:-:S08]  /*3860*/  NOP ;  /* 0x0000000000007918 */ /* 0x000fd00000000000 */
[----:B------:R-:W1:-:S00]  /*3870*/  USETMAXREG.DEALLOC.CTAPOOL 0x30 ;  /* 0x00000030000079c8 */ /* 0x000e4000080e0500 */
[----:B-1----:R-:W-:Y:S05]  /*3880*/  BRA `(.L_x_32) ;  /* 0x0000006c007c7947 */ /* 0x002fea0003800000 */
.L_x_31:
[----:B------:R-:W-:-:S08]  /*3890*/  NOP ;  /* 0x0000000000007918 */ /* 0x000fd00000000000 */
[----:B------:R-:W1:-:S00]  /*38a0*/  USETMAXREG.DEALLOC.CTAPOOL 0x30 ;  /* 0x00000030000079c8 */ /* 0x000e4000080e0500 */
[----:B------:R-:W2:Y:S01]  /*38b0*/  LDCU UR4, c[0x0][0x610] ;  /* 0x0000c200ff0477ac */ /* 0x000ea20008000800 */
[----:B-1----:R-:W-:Y:S01]  /*38c0*/  R2UR UR12, R2 ;  /* 0x00000000020c72ca */ /* 0x002fe200000e0000 */
[----:B------:R-:W1:Y:S01]  /*38d0*/  LDCU.U8 UR8, c[0x0][0x614] ;  /* 0x0000c280ff0877ac */ /* 0x000e620008000000 */
[----:B------:R-:W3:Y:S01]  /*38e0*/  LDCU.U8 UR6, c[0x0][0x615] ;  /* 0x0000c2a0ff0677ac */ /* 0x000ee20008000000 */
[----:B------:R-:W4:Y:S01]  /*38f0*/  LDCU UR10, c[0x0][0x38c] ;  /* 0x00007180ff0a77ac */ /* 0x000f220008000800 */
[----:B------:R-:W5:Y:S09]  /*3900*/  LDCU UR7, c[0x0][0x61c] ;  /* 0x0000c380ff0777ac */ /* 0x000f720008000800 */
[----:B--2---:R-:W-:Y:S01]  /*3910*/  UIMAD.WIDE.U32 UR4, UR12, UR4, URZ ;  /* 0x000000040c0472a5 */ /* 0x004fe2000f8e00ff */
[----:B------:R-:W2:Y:S03]  /*3920*/  LDCU UR11, c[0x0][0x624] ;  /* 0x0000c480ff0b77ac */ /* 0x000ea60008000800 */
[----:B------:R-:W-:Y:S01]  /*3930*/  UIADD3 UR4, UPT, UPT, UR12, -UR5, URZ ;  /* 0x800000050c047290 */ /* 0x000fe2000fffe0ff */
[----:B------:R-:W2:Y:S03]  /*3940*/  LDCU.U8 UR13, c[0x0][0x620] ;  /* 0x0000c400ff0d77ac */ /* 0x000ea60008000000 */
[----:B-1----:R-:W-:-:S02]  /*3950*/  USHF.R.U32.HI UR4, URZ, UR8, UR4 ;  /* 0x00000008ff047299 */ /* 0x002fc40008011604 */
[----:B----4-:R-:W-:Y:S02]  /*3960*/  UIADD3 UR9, UPT, UPT, UR10, -0x1, URZ ;  /* 0xffffffff0a097890 */ /* 0x010fe4000fffe0ff */
[----:B------:R-:W-:Y:S02]  /*3970*/  UIADD3 UR4, UPT, UPT, UR5, UR4, URZ ;  /* 0x0000000405047290 */ /* 0x000fe4000fffe0ff */
[----:B------:R-:W-:Y:S02]  /*3980*/  UISETP.GT.AND UP1, UPT, UR10, URZ, UPT ;  /* 0x000000ff0a00728c */ /* 0x000fe4000bf24270 */
[----:B---3--:R-:W-:Y:S02]  /*3990*/  USHF.R.U32.HI UR8, URZ, UR6, UR4 ;  /* 0x00000006ff087299 */ /* 0x008fe40008011604 */
[----:B------:R-:W-:Y:S02]  /*39a0*/  UIADD3 UR6, UPT, UPT, -UR10, URZ, URZ ;  /* 0x000000ff0a067290 */ /* 0x000fe4000fffe1ff */
[----:B-----5:R-:W-:-:S02]  /*39b0*/  UIMAD.WIDE.U32 UR4, UR8, UR7, URZ ;  /* 0x00000007080472a5 */ /* 0x020fc4000f8e00ff */
[----:B------:R-:W-:Y:S02]  /*39c0*/  USHF.R.S32.HI UR6, URZ, 0x1f, UR6 ;  /* 0x0000001fff067899 */ /* 0x000fe40008011406 */
[----:B------:R-:W-:Y:S02]  /*39d0*/  USHF.R.S32.HI UR7, URZ, 0x1f, UR9 ;  /* 0x0000001fff077899 */ /* 0x000fe40008011409 */
[----:B------:R-:W-:Y:S02]  /*39e0*/  ULEA.HI UR6, UR6, -UR10, URZ, 0x7 ;  /* 0x8000000a06067291 */ /* 0x000fe4000f8f38ff */
[----:B------:R-:W-:Y:S02]  /*39f0*/  ULEA.HI UR7, UR7, UR9, URZ, 0x7 ;  /* 0x0000000907077291 */ /* 0x000fe4000f8f38ff */
[----:B------:R-:W-:Y:S02]  /*3a00*/  USHF.R.S32.HI UR6, URZ, 0x7, UR6 ;  /* 0x00000007ff067899 */ /* 0x000fe40008011406 */
[----:B--2---:R-:W-:-:S02]  /*3a10*/  UISETP.GE.AND UP0, UPT, UR12, UR11, UPT ;  /* 0x0000000b0c00728c */ /* 0x004fc4000bf06270 */
[----:B------:R-:W-:Y:S02]  /*3a20*/  ULEA.HI.SX32 UR7, UR7, 0x1, 0x19 ;  /* 0x0000000107077891 */ /* 0x000fe4000f8fcaff */
[----:B------:R-:W-:Y:S02]  /*3a30*/  UIADD3 UR6, UPT, UPT, -UR6, URZ, URZ ;  /* 0x000000ff06067290 */ /* 0x000fe4000fffe1ff */
[----:B------:R-:W-:Y:S01]  /*3a40*/  UIADD3 UR4, UPT, UPT, UR8, -UR5, URZ ;  /* 0x8000000508047290 */ /* 0x000fe2000fffe0ff */
[----:B------:R-:W-:Y:S01]  /*3a50*/  UMOV UR9, 0x1 ;  /* 0x0000000100097882 */ /* 0x000fe20000000000 */
[----:B------:R-:W-:Y:S02]  /*3a60*/  UMOV UR15, 0x1 ;  /* 0x00000001000f7882 */ /* 0x000fe40000000000 */
[----:B------:R-:W-:Y:S01]  /*3a70*/  USHF.R.U32.HI UR4, URZ, UR13, UR4 ;  /* 0x0000000dff047299 */ /* 0x000fe20008011604 */
[----:B------:R-:W-:Y:S01]  /*3a80*/  IMAD.U32 R11, RZ, RZ, UR9 ;  /* 0x00000009ff0b7e24 */ /* 0x000fe2000f8e00ff */
[----:B------:R-:W-:-:S02]  /*3a90*/  @!UP1 UMOV UR7, UR6 ;  /* 0x0000000600079c82 */ /* 0x000fc40008000000 */
[----:B------:R-:W-:Y:S01]  /*3aa0*/  MOV R15, UR7 ;  /* 0x00000007000f7c02 */ /* 0x000fe20008000f00 */
[----:B------:R-:W-:-:S03]  /*3ab0*/  UIADD3 UR4, UPT, UPT, UR5, UR4, URZ ;  /* 0x0000000405047290 */ /* 0x000fc6000fffe0ff */
[----:B------:R-:W-:Y:S01]  /*3ac0*/  UMOV UR5, URZ ;  /* 0x000000ff00057c82 */ /* 0x000fe20008000000 */
[----:B------:R-:W-:Y:S08]  /*3ad0*/  BRA.U UP0, `(.L_x_33) ;  /* 0x0000001d005c7547 */ /* 0x000ff0000b800000 */
[----:B------:R-:W1:Y:S01]  /*3ae0*/  LDCU.U8 UR6, c[0x0][0x621] ;  /* 0x0000c420ff0677ac */ /* 0x000e620008000000 */
[----:B------:R-:W2:Y:S01]  /*3af0*/  S2UR UR7, SR_CgaCtaId ;  /* 0x00000000000779c3 */ /* 0x000ea20000008800 */
[----:B------:R-:W-:Y:S01]  /*3b00*/  R2UR UR12, R15 ;  /* 0x000000000f0c72ca */ /* 0x000fe200000e0000 */
[----:B------:R-:W3:Y:S01]  /*3b10*/  LDCU UR9, c[0x0][0x618] ;  /* 0x0000c300ff0977ac */ /* 0x000ee20008000800 */
[----:B------:R-:W-:Y:S01]  /*3b20*/  R2UR UR10, R2 ;  /* 0x00000000020a72ca */ /* 0x000fe200000e0000 */
[----:B------:R-:W4:Y:S01]  /*3b30*/  LDCU UR5, c[0x0][0x60c] ;  /* 0x0000c180ff0577ac */ /* 0x000f220008000800 */
[----:B------:R-:W5:Y:S01]  /*3b40*/  LDCU UR13, c[0x0][0x370] ;  /* 0x00006e00ff0d77ac */ /* 0x000f620008000800 */
[----:B------:R-:W-:Y:S02]  /*3b50*/  UIADD3 UR14, UPT, UPT, -UR8, URZ, URZ ;  /* 0x000000ff080e7290 */ /* 0x000fe4000fffe1ff */
[----:B-1----:R-:W-:-:S06]  /*3b60*/  USHF.R.U32.HI UR4, URZ, UR6, UR4 ;  /* 0x00000006ff047299 */ /* 0x002fcc0008011604 */
[----:B------:R-:W-:Y:S01]  /*3b70*/  UIADD3 UR11, UPT, UPT, UR12, -0x1, URZ ;  /* 0xffffffff0c0b7890 */ /* 0x000fe2000fffe0ff */
[----:B------:R-:W-:Y:S01]  /*3b80*/  UMOV UR6, 0x400 ;  /* 0x0000040000067882 */ /* 0x000fe20000000000 */
[----:B------:R-:W-:Y:S01]  /*3b90*/  UIADD3 UR12, UPT, UPT, UR12, 0x1fffffe, URZ ;  /* 0x01fffffe0c0c7890 */ /* 0x000fe2000fffe0ff */
[----:B------:R-:W-:Y:S01]  /*3ba0*/  MOV R12, UR4 ;  /* 0x00000004000c7c02 */ /* 0x000fe20008000f00 */
[----:B------:R-:W-:Y:S02]  /*3bb0*/  UIADD3 UR4, UPT, UPT, -UR4, URZ, URZ ;  /* 0x000000ff04047290 */ /* 0x000fe4000fffe1ff */
[----:B------:R-:W-:Y:S01]  /*3bc0*/  MOV R14, UR11 ;  /* 0x0000000b000e7c02 */ /* 0x000fe20008000f00 */
[----:B--2---:R-:W-:Y:S02]  /*3bd0*/  ULEA UR6, UR7, UR6, 0x18 ;  /* 0x0000000607067291 */ /* 0x004fe4000f8ec0ff */
[----:B---3--:R-:W-:Y:S01]  /*3be0*/  UIMAD UR4, UR9, UR4, UR8 ;  /* 0x00000004090472a4 */ /* 0x008fe2000f8e0208 */
[----:B-----5:R-:W-:Y:S01]  /*3bf0*/  IMAD.U32 R7, RZ, RZ, UR13 ;  /* 0x0000000dff077e24 */ /* 0x020fe2000f8e00ff */
[----:B----4-:R-:W-:Y:S01]  /*3c00*/  UIMAD UR14, UR5, UR14, UR10 ;  /* 0x0000000e050e72a4 */ /* 0x010fe2000f8e020a */
[----:B------:R-:W-:Y:S01]  /*3c10*/  IMAD.U32 R10, RZ, RZ, UR12 ;  /* 0x0000000cff0a7e24 */ /* 0x000fe2000f8e00ff */
[----:B------:R-:W-:Y:S01]  /*3c20*/  USHF.L.U32 UR5, UR11, 0x7, URZ ;  /* 0x000000070b057899 */ /* 0x000fe200080006ff */
[----:B------:R-:W-:Y:S01]  /*3c30*/  MOV R6, UR6 ;  /* 0x0000000600067c02 */ /* 0x000fe20008000f00 */
[----:B------:R-:W-:Y:S01]  /*3c40*/  IMAD.U32 R9, RZ, RZ, UR4 ;  /* 0x00000004ff097e24 */ /* 0x000fe2000f8e00ff */
[----:B------:R-:W-:Y:S01]  /*3c50*/  UMOV UR6, UR10 ;  /* 0x0000000a00067c82 */ /* 0x000fe20008000000 */
[----:B------:R-:W-:Y:S01]  /*3c60*/  UMOV UR4, 0x1 ;  /* 0x0000000100047882 */ /* 0x000fe20000000000 */
[----:B------:R-:W-:Y:S01]  /*3c70*/  IMAD.U32 R8, RZ, RZ, UR6 ;  /* 0x00000006ff087e24 */ /* 0x000fe2000f8e00ff */
[----:B------:R-:W-:Y:S01]  /*3c80*/  MOV R11, UR4 ;  /* 0x00000004000b7c02 */ /* 0x000fe20008000f00 */
[----:B------:R-:W-:Y:S01]  /*3c90*/  IMAD.U32 R13, RZ, RZ, UR5 ;  /* 0x00000005ff0d7e24 */ /* 0x000fe2000f8e00ff */
[----:B------:R-:W-:Y:S01]  /*3ca0*/  UMOV UR5, URZ ;  /* 0x000000ff00057c82 */ /* 0x000fe20008000000 */
[----:B------:R-:W-:-:S05]  /*3cb0*/  UMOV UR15, 0x1 ;  /* 0x00000001000f7882 */ /* 0x000fca0000000000 */
.L_x_42:
[----:B------:R-:W-:Y:S01]  /*3cc0*/  R2UR UR6, R6 ;  /* 0x00000000060672ca */ /* 0x000fe200000e0000 */
[----:B------:R-:W-:-:S06]  /*3cd0*/  USHF.L.U32 UR4, UR15, 0x1f, URZ ;  /* 0x0000001f0f047899 */ /* 0x000fcc00080006ff */
[----:B------:R-:W-:-:S06]  /*3ce0*/  MOV R4, UR4 ;  /* 0x0000000400047c02 */ /* 0x000fcc0008000f00 */
[----:B------:R-:W-:-:S09]  /*3cf0*/  ULEA UR9, UR5, UR6, 0x3 ;  /* 0x0000000605097291 */ /* 0x000fd2000f8e18ff */
[----:B------:R-:W1:Y:S02]  /*3d00*/  SYNCS.PHASECHK.TRANS64.TRYWAIT P0, [UR9+0x58], R4 ;  /* 0x00005804ff0075a7 */ /* 0x000e640008001109 */
[----:B-1----:R-:W-:Y:S05]  /*3d10*/  @!P0 BRA `(.L_x_34) ;  /* 0x0000009000848947 */ /* 0x002fea0003800000 */
.L_x_100:
[----:B------:R-:W2:Y:S01]  /*3d20*/  LDCU.64 UR42, c[0x0][0x348] ;  /* 0x00006900ff2a77ac */ /* 0x000ea20008000a00 */
[----:B------:R-:W-:Y:S02]  /*3d30*/  R2UR UR40, R6 ;  /* 0x00000000062872ca */ /* 0x000fe400000e0000 */
[----:B------:R-:W-:Y:S02]  /*3d40*/  R2UR UR4, R11 ;  /* 0x000000000b0472ca */ /* 0x000fe400000e0000 */
[----:B------:R-:W-:Y:S02]  /*3d50*/  ELECT P0, URZ, PT ;  /* 0x0000000000ff782f */ /* 0x000fe40003800000 */
[----:B------:R-:W-:Y:S01]  /*3d60*/  R2UR UR51, R13 ;  /* 0x000000000d3372ca */ /* 0x000fe200000e0000 */
[----:B------:R-:W-:Y:S01]  /*3d70*/  UIADD3 UR49, UPT, UPT, UR9, 0x20, URZ ;  /* 0x0000002009317890 */ /* 0x000fe2000fffe0ff */
[----:B------:R-:W-:Y:S01]  /*3d80*/  R2UR UR52, R9 ;  /* 0x00000000093472ca */ /* 0x000fe200000e0000 */
[----:B------:R-:W-:Y:S01]  /*3d90*/  UIADD3 UR33, UPT, UPT, UR9, 0x20, URZ ;  /* 0x0000002009217890 */ /* 0x000fe2000fffe0ff */
[----:B------:R-:W-:Y:S01]  /*3da0*/  R2UR UR53, R12 ;  /* 0x000000000c3572ca */ /* 0x000fe200000e0000 */
[----:B------:R-:W-:-:S02]  /*3db0*/  UIADD3 UR25, UPT, UPT, UR9, 0x20, URZ ;  /* 0x0000002009197890 */ /* 0x000fc4000fffe0ff */
[----:B------:R-:W-:Y:S02]  /*3dc0*/  UIADD3 UR17, UPT, UPT, UR9, 0x20, URZ ;  /* 0x0000002009117890 */ /* 0x000fe4000fffe0ff */
[----:B------:R-:W-:Y:S02]  /*3dd0*/  UIMAD UR8, UR5, 0x5000, UR40 ;  /* 0x00005000050878a4 */ /* 0x000fe4000f8e0228 */
[----:B------:R-:W-:Y:S01]  /*3de0*/  UIMAD UR32, UR5, 0x5000, UR40 ;  /* 0x00005000052078a4 */ /* 0x000fe2000f8e0228 */
[----:B-1----:R-:W-:Y:S01]  /*3df0*/  @P0 IMAD.MOV.U32 R4, RZ, RZ, 0x5000 ;  /* 0x00005000ff040424 */ /* 0x002fe200078e00ff */
[----:B--2---:R-:W-:Y:S02]  /*3e00*/  UIADD3 UR12, UP4, UPT, UR42, 0x100, URZ ;  /* 0x000001002a0c7890 */ /* 0x004fe4000ff9e0ff */
[----:B------:R-:W-:Y:S01]  /*3e10*/  UIADD3 UR6, UP3, UPT, UR42, 0x100, URZ ;  /* 0x000001002a067890 */ /* 0x000fe2000ff7e0ff */
[----:B------:R1:W-:Y:S01]  /*3e20*/  @P0 SYNCS.ARRIVE.TRANS64 RZ, [UR9+0x20], R4 ;  /* 0x00002004ffff09a7 */ /* 0x0003e20008000009 */
[----:B------:R-:W-:-:S02]  /*3e30*/  UIMAD UR24, UR5, 0x5000, UR40 ;  /* 0x00005000051878a4 */ /* 0x000fc4000f8e0228 */
[----:B------:R-:W-:Y:S02]  /*3e40*/  UIADD3 UR22, UP2, UPT, UR42, 0x100, URZ ;  /* 0x000001002a167890 */ /* 0x000fe4000ff5e0ff */
[----:B------:R-:W-:Y:S02]  /*3e50*/  UIMAD UR16, UR5, 0x5000, UR40 ;  /* 0x00005000051078a4 */ /* 0x000fe4000f8e0228 */
[----:B------:R-:W-:Y:S02]  /*3e60*/  UIADD3 UR30, UP1, UPT, UR42, 0x100, URZ ;  /* 0x000001002a1e7890 */ /* 0x000fe4000ff3e0ff */
[----:B------:R-:W-:Y:S02]  /*3e70*/  UIMAD UR11, UR5, 0x5000, UR40 ;  /* 0x00005000050b78a4 */ /* 0x000fe4000f8e0228 */
[----:B------:R-:W-:Y:S02]  /*3e80*/  UIADD3 UR38, UP0, UPT, UR42, 0x100, URZ ;  /* 0x000001002a267890 */ /* 0x000fe4000ff1e0ff */
[----:B------:R-:W-:-:S02]  /*3e90*/  UIADD3.X UR13, UPT, UPT, URZ, UR43, URZ, UP4, !UPT ;  /* 0x0000002bff0d7290 */ /* 0x000fc4000a7fe4ff */
[----:B------:R-:W-:Y:S02]  /*3ea0*/  UIADD3 UR48, UPT, UPT, UR8, 0x14c00, URZ ;  /* 0x00014c0008307890 */ /* 0x000fe4000fffe0ff */
[----:B------:R-:W-:Y:S02]  /*3eb0*/  UIADD3.X UR7, UPT, UPT, URZ, UR43, URZ, UP3, !UPT ;  /* 0x0000002bff077290 */ /* 0x000fe40009ffe4ff */
[----:B------:R-:W-:Y:S02]  /*3ec0*/  UIADD3 UR32, UPT, UPT, UR32, 0x15c00, URZ ;  /* 0x00015c0020207890 */ /* 0x000fe4000fffe0ff */
[----:B------:R-:W-:Y:S02]  /*3ed0*/  UIADD3.X UR23, UPT, UPT, URZ, UR43, URZ, UP2, !UPT ;  /* 0x0000002bff177290 */ /* 0x000fe400097fe4ff */
[----:B------:R-:W-:Y:S02]  /*3ee0*/  UIADD3 UR24, UPT, UPT, UR24, 0x16c00, URZ ;  /* 0x00016c0018187890 */ /* 0x000fe4000fffe0ff */
[----:B------:R-:W-:-:S02]  /*3ef0*/  UIADD3.X UR31, UPT, UPT, URZ, UR43, URZ, UP1, !UPT ;  /* 0x0000002bff1f7290 */ /* 0x000fc40008ffe4ff */
[----:B------:R-:W-:Y:S02]  /*3f00*/  UIADD3 UR16, UPT, UPT, UR16, 0x17c00, URZ ;  /* 0x00017c0010107890 */ /* 0x000fe4000fffe0ff */
[----:B------:R-:W-:Y:S02]  /*3f10*/  USHF.L.U32 UR4, UR4, 0x1f, URZ ;  /* 0x0000001f04047899 */ /* 0x000fe400080006ff */
[----:B------:R-:W-:Y:S02]  /*3f20*/  UIADD3 UR8, UPT, UPT, UR11, 0x18c00, URZ ;  /* 0x00018c000b087890 */ /* 0x000fe4000fffe0ff */
[----:B------:R-:W-:Y:S02]  /*3f30*/  UIADD3 UR9, UPT, UPT, UR9, 0x20, URZ ;  /* 0x0000002009097890 */ /* 0x000fe4000fffe0ff */
[----:B------:R-:W-:Y:S01]  /*3f40*/  UIADD3.X UR39, UPT, UPT, URZ, UR43, URZ, UP0, !UPT ;  /* 0x0000002bff277290 */ /* 0x000fe200087fe4ff */
[----:B-1----:R-:W-:Y:S01]  /*3f50*/  IMAD.U32 R4, RZ, RZ, UR4 ;  /* 0x00000004ff047e24 */ /* 0x002fe2000f8e00ff */
[----:B------:R-:W-:Y:S01]  /*3f60*/  UMOV UR50, URZ ;  /* 0x000000ff00327c82 */ /* 0x000fe20008000000 */
[----:B------:R-:W-:Y:S01]  /*3f70*/  UMOV UR34, 0x10 ;  /* 0x0000001000227882 */ /* 0x000fe20000000000 */
[----:B------:R-:W-:Y:S01]  /*3f80*/  UMOV UR35, UR51 ;  /* 0x0000003300237c82 */ /* 0x000fe20008000000 */
[----:B------:R-:W-:Y:S01]  /*3f90*/  UMOV UR36, UR52 ;  /* 0x0000003400247c82 */ /* 0x000fe20008000000 */
[----:B------:R-:W-:Y:S01]  /*3fa0*/  UMOV UR37, UR53 ;  /* 0x0000003500257c82 */ /* 0x000fe20008000000 */
[----:B------:R-:W-:Y:S01]  /*3fb0*/  UMOV UR26, 0x20 ;  /* 0x00000020001a7882 */ /* 0x000fe20000000000 */
[----:B------:R-:W-:Y:S01]  /*3fc0*/  UMOV UR27, UR51 ;  /* 0x00000033001b7c82 */ /* 0x000fe20008000000 */
[----:B------:R-:W-:Y:S01]  /*3fd0*/  UMOV UR28, UR52 ;  /* 0x00000034001c7c82 */ /* 0x000fe20008000000 */
[----:B------:R-:W-:Y:S01]  /*3fe0*/  UMOV UR29, UR53 ;  /* 0x00000035001d7c82 */ /* 0x000fe20008000000 */
[----:B------:R1:W-:Y:S01]  /*3ff0*/  UTMALDG.4D [UR48], [UR12], desc[URZ] ;  /* 0x0000ff300c0075b4 */ /* 0x0003e20008019000 */
[----:B------:R-:W-:Y:S01]  /*4000*/  UMOV UR41, UR51 ;  /* 0x0000003300297c82 */ /* 0x000fe20008000000 */
[----:B------:R-:W-:Y:S01]  /*4010*/  UMOV UR18, 0x30 ;  /* 0x0000003000127882 */ /* 0x000fe20000000000 */
[----:B------:R-:W-:Y:S01]  /*4020*/  UMOV UR19, UR51 ;  /* 0x0000003300137c82 */ /* 0x000fe20008000000 */
[----:B------:R-:W-:Y:S01]  /*4030*/  UMOV UR20, UR52 ;  /* 0x0000003400147c82 */ /* 0x000fe20008000000 */
[----:B------:R-:W-:Y:S01]  /*4040*/  UMOV UR21, UR53 ;  /* 0x0000003500157c82 */ /* 0x000fe20008000000 */
[----:B------:R-:W-:Y:S01]  /*4050*/  UMOV UR10, 0x40 ;  /* 0x00000040000a7882 */ /* 0x000fe20000000000 */
[----:B------:R-:W-:Y:S01]  /*4060*/  UMOV UR11, UR41 ;  /* 0x00000029000b7c82 */ /* 0x000fe20008000000 */
[----:B------:R2:W-:Y:S01]  /*4070*/  UTMALDG.4D [UR32], [UR6], desc[URZ] ;  /* 0x0000ff20060075b4 */ /* 0x0005e20008019000 */
[----:B------:R2:W-:Y:S01]  /*4080*/  UTMALDG.4D [UR24], [UR22], desc[URZ] ;  /* 0x0000ff18160075b4 */ /* 0x0005e20008019000 */
[----:B------:R2:W-:Y:S01]  /*4090*/  UTMALDG.4D [UR16], [UR30], desc[URZ] ;  /* 0x0000ff101e0075b4 */ /* 0x0005e20008019000 */
[----:B-1----:R-:W-:Y:S01]  /*40a0*/  UMOV UR12, UR52 ;  /* 0x00000034000c7c82 */ /* 0x002fe20008000000 */
[----:B------:R-:W-:-:S02]  /*40b0*/  UMOV UR13, UR53 ;  /* 0x00000035000d7c82 */ /* 0x000fc40008000000 */
[----:B------:R2:W-:Y:S01]  /*40c0*/  UTMALDG.4D [UR8], [UR38], desc[URZ] ;  /* 0x0000ff08260075b4 */ /* 0x0005e20008019000 */
[----:B------:R-:W1:Y:S02]  /*40d0*/  SYNCS.PHASECHK.TRANS64.TRYWAIT P0, [UR40+0x10], R4 ;  /* 0x00001004ff0075a7 */ /* 0x000e640008001128 */
[----:B-12---:R-:W-:Y:S05]  /*40e0*/  @!P0 BRA `(.L_x_35) ;  /* 0x0000008c00b08947 */ /* 0x006fea0003800000 */
.L_x_102:
[----:B------:R-:W2:Y:S01]  /*40f0*/  LDCU.64 UR38, c[0x0][0x348] ;  /* 0x00006900ff2677ac */ /* 0x000ea20008000a00 */
[----:B------:R-:W-:Y:S02]  /*4100*/  R2UR UR41, R6 ;  /* 0x00000000062972ca */ /* 0x000fe400000e0000 */
[----:B------:R-:W-:Y:S02]  /*4110*/  R2UR UR37, R9 ;  /* 0x00000000092572ca */ /* 0x000fe400000e0000 */
[----:B------:R-:W-:Y:S02]  /*4120*/  ELECT P0, URZ, PT ;  /* 0x0000000000ff782f */ /* 0x000fe40003800000 */
[----:B------:R-:W-:Y:S01]  /*4130*/  R2UR UR36, R12 ;  /* 0x000000000c2472ca */ /* 0x000fe200000e0000 */
[----:B------:R-:W-:Y:S01]  /*4140*/  USHF.L.U32 UR43, UR14, 0x8, URZ ;  /* 0x000000080e2b7899 */ /* 0x000fe200080006ff */
[----:B------:R-:W-:Y:S01]  /*4150*/  UMOV UR42, URZ ;  /* 0x000000ff002a7c82 */ /* 0x000fe20008000000 */
[----:B------:R-:W-:Y:S01]  /*4160*/  UMOV UR10, 0x10 ;  /* 0x00000010000a7882 */ /* 0x000fe20000000000 */
[----:B------:R-:W-:Y:S01]  /*4170*/  UMOV UR26, 0x20 ;  /* 0x00000020001a7882 */ /* 0x000fe20000000000 */
[----:B------:R-:W-:-:S02]  /*4180*/  UMOV UR18, 0x30 ;  /* 0x0000003000127882 */ /* 0x000fc40000000000 */
[----:B------:R-:W-:Y:S01]  /*4190*/  IMAD.U32 R5, RZ, RZ, UR43 ;  /* 0x0000002bff057e24 */ /* 0x000fe2000f8e00ff */
[----:B------:R-:W-:Y:S01]  /*41a0*/  UMOV UR11, UR43 ;  /* 0x0000002b000b7c82 */ /* 0x000fe20008000000 */
[----:B------:R-:W-:Y:S02]  /*41b0*/  UIADD3 UR40, UPT, UPT, UR41, 0xac00, URZ ;  /* 0x0000ac0029287890 */ /* 0x000fe4000fffe0ff */
[----:B------:R-:W-:Y:S01]  /*41c0*/  UIADD3 UR8, UPT, UPT, UR41, 0xbc00, URZ ;  /* 0x0000bc0029087890 */ /* 0x000fe2000fffe0ff */
[----:B-1----:R-:W-:Y:S01]  /*41d0*/  @P0 IMAD.MOV.U32 R4, RZ, RZ, 0x5000 ;  /* 0x00005000ff040424 */ /* 0x002fe200078e00ff */
[----:B--2---:R-:W-:Y:S02]  /*41e0*/  UIADD3 UR22, UP4, UPT, UR38, 0x80, URZ ;  /* 0x0000008026167890 */ /* 0x004fe4000ff9e0ff */
[----:B------:R-:W-:Y:S01]  /*41f0*/  UIADD3 UR6, UP3, UPT, UR38, 0x80, URZ ;  /* 0x0000008026067890 */ /* 0x000fe2000ff7e0ff */
[----:B------:R1:W-:Y:S01]  /*4200*/  @P0 SYNCS.ARRIVE.TRANS64 RZ, [UR41], R4 ;  /* 0x00000004ffff09a7 */ /* 0x0003e20008000029 */
[----:B------:R-:W-:-:S02]  /*4210*/  UIADD3.X UR23, UPT, UPT, URZ, UR39, URZ, UP4, !UPT ;  /* 0x00000027ff177290 */ /* 0x000fc4000a7fe4ff */
[----:B------:R-:W-:Y:S02]  /*4220*/  UIADD3.X UR7, UPT, UPT, URZ, UR39, URZ, UP3, !UPT ;  /* 0x00000027ff077290 */ /* 0x000fe40009ffe4ff */
[----:B------:R-:W-:Y:S02]  /*4230*/  UIADD3 UR30, UP2, UPT, UR38, 0x80, URZ ;  /* 0x00000080261e7890 */ /* 0x000fe4000ff5e0ff */
[----:B------:R-:W-:Y:S02]  /*4240*/  UIADD3 UR32, UP1, UPT, UR38, 0x80, URZ ;  /* 0x0000008026207890 */ /* 0x000fe4000ff3e0ff */
[----:B------:R-:W-:Y:S01]  /*4250*/  UIADD3 UR34, UP0, UPT, UR38, 0x80, URZ ;  /* 0x0000008026227890 */ /* 0x000fe2000ff1e0ff */
[----:B------:R-:W-:Y:S01]  /*4260*/  UMOV UR44, UR37 ;  /* 0x00000025002c7c82 */ /* 0x000fe20008000000 */
[----:B------:R-:W-:Y:S01]  /*4270*/  UMOV UR45, UR36 ;  /* 0x00000024002d7c82 */ /* 0x000fe20008000000 */
[----:B------:R-:W-:Y:S01]  /*4280*/  UMOV UR9, UR41 ;  /* 0x0000002900097c82 */ /* 0x000fe20008000000 */
[----:B------:R-:W-:Y:S01]  /*4290*/  UMOV UR12, UR37 ;  /* 0x00000025000c7c82 */ /* 0x000fe20008000000 */
[----:B------:R-:W-:Y:S01]  /*42a0*/  UMOV UR13, UR36 ;  /* 0x00000024000d7c82 */ /* 0x000fe20008000000 */
[----:B------:R-:W-:Y:S01]  /*42b0*/  UIADD3 UR24, UPT, UPT, UR41, 0xcc00, URZ ;  /* 0x0000cc0029187890 */ /* 0x000fe2000fffe0ff */
[----:B------:R2:W-:Y:S01]  /*42c0*/  UTMALDG.4D [UR40], [UR22], desc[URZ] ;  /* 0x0000ff28160075b4 */ /* 0x0005e20008019000 */
[----:B------:R-:W-:Y:S01]  /*42d0*/  UIADD3.X UR31, UPT, UPT, URZ, UR39, URZ, UP2, !UPT ;  /* 0x00000027ff1f7290 */ /* 0x000fe200097fe4ff */
[----:B------:R-:W-:Y:S01]  /*42e0*/  UMOV UR14, UR41 ;  /* 0x00000029000e7c82 */ /* 0x000fe20008000000 */
[----:B------:R-:W-:-:S02]  /*42f0*/  UIADD3 UR16, UPT, UPT, UR41, 0xdc00, URZ ;  /* 0x0000dc0029107890 */ /* 0x000fc4000fffe0ff */
[----:B------:R-:W-:Y:S01]  /*4300*/  UIADD3.X UR33, UPT, UPT, URZ, UR39, URZ, UP1, !UPT ;  /* 0x00000027ff217290 */ /* 0x000fe20008ffe4ff */
[----:B-1----:R-:W-:Y:S01]  /*4310*/  IMAD.U32 R4, RZ, RZ, UR4 ;  /* 0x00000004ff047e24 */ /* 0x002fe2000f8e00ff */
[----:B------:R1:W-:Y:S01]  /*4320*/  UTMALDG.4D [UR8], [UR6], desc[URZ] ;  /* 0x0000ff08060075b4 */ /* 0x0003e20008019000 */
[----:B------:R-:W-:Y:S01]  /*4330*/  UIADD3.X UR35, UPT, UPT, URZ, UR39, URZ, UP0, !UPT ;  /* 0x00000027ff237290 */ /* 0x000fe200087fe4ff */
[----:B------:R-:W-:Y:S01]  /*4340*/  UMOV UR25, UR41 ;  /* 0x0000002900197c82 */ /* 0x000fe20008000000 */
[----:B------:R-:W-:Y:S01]  /*4350*/  UMOV UR28, UR37 ;  /* 0x00000025001c7c82 */ /* 0x000fe20008000000 */
[----:B------:R-:W-:Y:S01]  /*4360*/  UMOV UR29, UR36 ;  /* 0x00000024001d7c82 */ /* 0x000fe20008000000 */
[----:B------:R-:W-:Y:S01]  /*4370*/  UMOV UR17, UR41 ;  /* 0x0000002900117c82 */ /* 0x000fe20008000000 */
[----:B------:R-:W-:Y:S01]  /*4380*/  UMOV UR20, UR37 ;  /* 0x0000002500147c82 */ /* 0x000fe20008000000 */
[----:B------:R-:W-:Y:S01]  /*4390*/  UMOV UR21, UR36 ;  /* 0x0000002400157c82 */ /* 0x000fe20008000000 */
[----:B--2---:R-:W-:-:S02]  /*43a0*/  UMOV UR22, UR43 ;  /* 0x0000002b00167c82 */ /* 0x004fc40008000000 */
[----:B------:R-:W-:Y:S01]  /*43b0*/  UMOV UR27, UR22 ;  /* 0x00000016001b7c82 */ /* 0x000fe20008000000 */
[----:B------:R-:W-:Y:S01]  /*43c0*/  UMOV UR19, UR22 ;  /* 0x0000001600137c82 */ /* 0x000fe20008000000 */
[----:B------:R2:W-:Y:S01]  /*43d0*/  UTMALDG.4D [UR24], [UR30], desc[URZ] ;  /* 0x0000ff181e0075b4 */ /* 0x0005e20008019000 */
[----:B-1----:R-:W-:Y:S01]  /*43e0*/  UIADD3 UR8, UPT, UPT, UR14, 0xec00, URZ ;  /* 0x0000ec000e087890 */ /* 0x002fe2000fffe0ff */
[----:B------:R-:W-:Y:S01]  /*43f0*/  UMOV UR10, 0x40 ;  /* 0x00000040000a7882 */ /* 0x000fe20000000000 */
[----:B------:R-:W-:Y:S01]  /*4400*/  UMOV UR9, UR14 ;  /* 0x0000000e00097c82 */ /* 0x000fe20008000000 */
[----:B------:R-:W-:Y:S01]  /*4410*/  UMOV UR11, UR22 ;  /* 0x00000016000b7c82 */ /* 0x000fe20008000000 */
[----:B------:R2:W-:Y:S05]  /*4420*/  UTMALDG.4D [UR16], [UR32], desc[URZ] ;  /* 0x0000ff10200075b4 */ /* 0x0005ea0008019000 */
[----:B------:R2:W-:Y:S01]  /*4430*/  UTMALDG.4D [UR8], [UR34], desc[URZ] ;  /* 0x0000ff08220075b4 */ /* 0x0005e20008019000 */
[----:B------:R-:W1:Y:S02]  /*4440*/  SYNCS.PHASECHK.TRANS64.TRYWAIT P0, [UR14+0x18], R4 ;  /* 0x00001804ff0075a7 */ /* 0x000e64000800110e */
[----:B-12---:R-:W-:Y:S05]  /*4450*/  @!P0 BRA `(.L_x_36) ;  /* 0x0000008800f88947 */ /* 0x006fea0003800000 */
.L_x_104:
[----:B------:R-:W2:Y:S01]  /*4460*/  LDCU.64 UR46, c[0x0][0x348] ;  /* 0x00006900ff2e77ac */ /* 0x000ea20008000a00 */
[----:B------:R-:W-:Y:S02]  /*4470*/  R2UR UR7, R5 ;  /* 0x00000000050772ca */ /* 0x000fe400000e0000 */
[----:B------:R-:W-:Y:S02]  /*4480*/  R2UR UR39, R6 ;  /* 0x00000000062772ca */ /* 0x000fe400000e0000 */
[----:B------:R-:W-:Y:S02]  /*4490*/  ELECT P0, URZ, PT ;  /* 0x0000000000ff782f */ /* 0x000fe40003800000 */
[----:B------:R-:W-:Y:S01]  /*44a0*/  R2UR UR38, R9 ;  /* 0x00000000092672ca */ /* 0x000fe200000e0000 */
[----:B------:R-:W-:Y:S01]  /*44b0*/  UIADD3 UR6, UPT, UPT, UR5, 0x1, URZ ;  /* 0x0000000105067890 */ /* 0x000fe2000fffe0ff */
[----:B------:R-:W-:Y:S01]  /*44c0*/  R2UR UR19, R12 ;  /* 0x000000000c1372ca */ /* 0x000fe200000e0000 */
[----:B------:R-:W-:Y:S01]  /*44d0*/  UMOV UR10, URZ ;  /* 0x000000ff000a7c82 */ /* 0x000fe20008000000 */
[----:B------:R-:W-:Y:S01]  /*44e0*/  UMOV UR42, 0x10 ;  /* 0x00000010002a7882 */ /* 0x000fe20000000000 */
[----:B------:R-:W-:Y:S01]  /*44f0*/  UISETP.NE.AND UP5, UPT, UR6, 0x7, UPT ;  /* 0x000000070600788c */ /* 0x000fe2000bfa5270 */
[----:B------:R-:W-:Y:S01]  /*4500*/  UMOV UR34, 0x20 ;  /* 0x0000002000227882 */ /* 0x000fe20000000000 */
[----:B------:R-:W-:Y:S01]  /*4510*/  UMOV UR26, 0x30 ;  /* 0x00000030001a7882 */ /* 0x000fe20000000000 */
[----:B------:R-:W-:-:S02]  /*4520*/  UIADD3 UR11, UPT, UPT, UR7, 0x80, URZ ;  /* 0x00000080070b7890 */ /* 0x000fc4000fffe0ff */
[----:B------:R-:W-:Y:S01]  /*4530*/  UIADD3 UR8, UPT, UPT, UR39, 0xfc00, URZ ;  /* 0x0000fc0027087890 */ /* 0x000fe2000fffe0ff */
[----:B-1----:R-:W-:Y:S01]  /*4540*/  @P0 IMAD.MOV.U32 R4, RZ, RZ, 0x5000 ;  /* 0x00005000ff040424 */ /* 0x002fe200078e00ff */
[----:B--2---:R-:W-:Y:S02]  /*4550*/  UIADD3 UR20, UP4, UPT, UR46, 0x80, URZ ;  /* 0x000000802e147890 */ /* 0x004fe4000ff9e0ff */
[----:B------:R-:W-:Y:S01]  /*4560*/  UIADD3 UR4, UP3, UPT, UR46, 0x80, URZ ;  /* 0x000000802e047890 */ /* 0x000fe2000ff7e0ff */
[----:B------:R1:W-:Y:S01]  /*4570*/  @P0 SYNCS.ARRIVE.TRANS64 RZ, [UR39+0x8], R4 ;  /* 0x00000804ffff09a7 */ /* 0x0003e20008000027 */
[----:B------:R-:W-:Y:S02]  /*4580*/  UIADD3 UR9, UPT, UPT, UR39, 0x8, URZ ;  /* 0x0000000827097890 */ /* 0x000fe4000fffe0ff */
[----:B------:R-:W-:Y:S02]  /*4590*/  UIADD3.X UR21, UPT, UPT, URZ, UR47, URZ, UP4, !UPT ;  /* 0x0000002fff157290 */ /* 0x000fe4000a7fe4ff */
[----:B------:R-:W-:-:S02]  /*45a0*/  UIADD3 UR40, UPT, UPT, UR39, 0x10c00, URZ ;  /* 0x00010c0027287890 */ /* 0x000fc4000fffe0ff */
[----:B------:R-:W-:Y:S02]  /*45b0*/  UIADD3 UR41, UPT, UPT, UR39, 0x8, URZ ;  /* 0x0000000827297890 */ /* 0x000fe4000fffe0ff */
[----:B------:R-:W-:Y:S01]  /*45c0*/  UIADD3.X UR5, UPT, UPT, URZ, UR47, URZ, UP3, !UPT ;  /* 0x0000002fff057290 */ /* 0x000fe20009ffe4ff */
[----:B------:R-:W-:Y:S01]  /*45d0*/  UMOV UR12, UR38 ;  /* 0x00000026000c7c82 */ /* 0x000fe20008000000 */
[----:B------:R-:W-:Y:S01]  /*45e0*/  UMOV UR13, UR19 ;  /* 0x00000013000d7c82 */ /* 0x000fe20008000000 */
[----:B------:R-:W-:Y:S01]  /*45f0*/  UMOV UR44, UR38 ;  /* 0x00000026002c7c82 */ /* 0x000fe20008000000 */
[----:B------:R-:W-:Y:S01]  /*4600*/  UMOV UR45, UR19 ;  /* 0x00000013002d7c82 */ /* 0x000fe20008000000 */
[----:B------:R-:W-:Y:S01]  /*4610*/  UMOV UR43, UR11 ;  /* 0x0000000b002b7c82 */ /* 0x000fe20008000000 */
[----:B------:R2:W-:Y:S01]  /*4620*/  UTMALDG.4D [UR8], [UR20], desc[URZ] ;  /* 0x0000ff08140075b4 */ /* 0x0005e20008019000 */
[----:B------:R-:W-:Y:S02]  /*4630*/  UIADD3 UR22, UP2, UPT, UR46, 0x80, URZ ;  /* 0x000000802e167890 */ /* 0x000fe4000ff5e0ff */
[----:B------:R-:W-:-:S02]  /*4640*/  UIADD3 UR30, UP1, UPT, UR46, 0x80, URZ ;  /* 0x000000802e1e7890 */ /* 0x000fc4000ff3e0ff */
[----:B------:R-:W-:Y:S02]  /*4650*/  UIADD3 UR14, UP0, UPT, UR46, 0x80, URZ ;  /* 0x000000802e0e7890 */ /* 0x000fe4000ff1e0ff */
[----:B------:R-:W-:Y:S01]  /*4660*/  USEL UR6, UR6, URZ, UP5 ;  /* 0x000000ff06067287 */ /* 0x000fe2000a800000 */
[----:B------:R3:W-:Y:S01]  /*4670*/  UTMALDG.4D [UR40], [UR4], desc[URZ] ;  /* 0x0000ff28040075b4 */ /* 0x0007e20008019000 */
[----:B------:R-:W-:Y:S02]  /*4680*/  UIADD3 UR32, UPT, UPT, UR39, 0x11c00, URZ ;  /* 0x00011c0027207890 */ /* 0x000fe4000fffe0ff */
[----:B------:R-:W-:Y:S02]  /*4690*/  UIADD3 UR33, UPT, UPT, UR39, 0x8, URZ ;  /* 0x0000000827217890 */ /* 0x000fe4000fffe0ff */
[----:B------:R-:W-:Y:S02]  /*46a0*/  UIADD3.X UR23, UPT, UPT, URZ, UR47, URZ, UP2, !UPT ;  /* 0x0000002fff177290 */ /* 0x000fe400097fe4ff */
[----:B------:R-:W-:-:S02]  /*46b0*/  UIADD3 UR24, UPT, UPT, UR39, 0x12c00, URZ ;  /* 0x00012c0027187890 */ /* 0x000fc4000fffe0ff */
[----:B------:R-:W-:Y:S02]  /*46c0*/  UIADD3 UR25, UPT, UPT, UR39, 0x8, URZ ;  /* 0x0000000827197890 */ /* 0x000fe4000fffe0ff */
[----:B------:R-:W-:Y:S02]  /*46d0*/  UIADD3.X UR31, UPT, UPT, URZ, UR47, URZ, UP1, !UPT ;  /* 0x0000002fff1f7290 */ /* 0x000fe40008ffe4ff */
[----:B------:R-:W-:Y:S02]  /*46e0*/  UIADD3 UR16, UPT, UPT, UR39, 0x13c00, URZ ;  /* 0x00013c0027107890 */ /* 0x000fe4000fffe0ff */
[----:B------:R-:W-:Y:S01]  /*46f0*/  UIADD3 UR17, UPT, UPT, UR39, 0x8, URZ ;  /* 0x0000000827117890 */ /* 0x000fe2000fffe0ff */
[----:B------:R-:W-:Y:S01]  /*4700*/  UMOV UR36, UR38 ;  /* 0x0000002600247c82 */ /* 0x000fe20008000000 */
[----:B------:R-:W-:Y:S01]  /*4710*/  UMOV UR37, UR19 ;  /* 0x0000001300257c82 */ /* 0x000fe20008000000 */
[----:B------:R-:W-:Y:S01]  /*4720*/  UMOV UR35, UR11 ;  /* 0x0000000b00237c82 */ /* 0x000fe20008000000 */
[----:B------:R-:W-:Y:S01]  /*4730*/  UMOV UR28, UR38 ;  /* 0x00000026001c7c82 */ /* 0x000fe20008000000 */
[----:B------:R-:W-:Y:S01]  /*4740*/  UMOV UR29, UR19 ;  /* 0x00000013001d7c82 */ /* 0x000fe20008000000 */
[----:B------:R-:W-:Y:S01]  /*4750*/  UMOV UR27, UR11 ;  /* 0x0000000b001b7c82 */ /* 0x000fe20008000000 */
[----:B------:R-:W-:Y:S01]  /*4760*/  UMOV UR18, 0x40 ;  /* 0x0000004000127882 */ /* 0x000fe20000000000 */
[----:B------:R4:W-:Y:S01]  /*4770*/  UTMALDG.4D [UR32], [UR22], desc[URZ] ;  /* 0x0000ff20160075b4 */ /* 0x0009e20008019000 */
[----:B--2---:R-:W-:Y:S01]  /*4780*/  UMOV UR21, UR19 ;  /* 0x0000001300157c82 */ /* 0x004fe20008000000 */
[----:B------:R-:W-:Y:S01]  /*4790*/  UMOV UR20, UR38 ;  /* 0x0000002600147c82 */ /* 0x000fe20008000000 */
[----:B------:R-:W-:Y:S01]  /*47a0*/  UMOV UR19, UR11 ;  /* 0x0000000b00137c82 */ /* 0x000fe20008000000 */
[----:B------:R4:W-:Y:S01]  /*47b0*/  UTMALDG.4D [UR24], [UR30], desc[URZ] ;  /* 0x0000ff181e0075b4 */ /* 0x0009e20008019000 */
[----:B---3--:R-:W-:-:S04]  /*47c0*/  USEL UR4, URZ, 0x1, UP5 ;  /* 0x00000001ff047887 */ /* 0x008fc8000a800000 */
[----:B------:R-:W-:Y:S02]  /*47d0*/  ULOP3.LUT UR7, UR15, UR4, URZ, 0x3c, !UPT ;  /* 0x000000040f077292 */ /* 0x000fe4000f8e3cff */
[----:B------:R-:W-:Y:S02]  /*47e0*/  UIADD3.X UR15, UPT, UPT, URZ, UR47, URZ, UP0, !UPT ;  /* 0x0000002fff0f7290 */ /* 0x000fe400087fe4ff */
[----:B------:R-:W-:Y:S02]  /*47f0*/  USHF.L.U32 UR5, UR7, 0x1f, URZ ;  /* 0x0000001f07057899 */ /* 0x000fe400080006ff */
[----:B------:R-:W-:-:S04]  /*4800*/  ULEA UR4, UR6, UR39, 0x3 ;  /* 0x0000002706047291 */ /* 0x000fc8000f8e18ff */
[----:B-1----:R-:W-:Y:S01]  /*4810*/  IMAD.U32 R4, RZ, RZ, UR5 ;  /* 0x00000005ff047e24 */ /* 0x002fe2000f8e00ff */
[----:B------:R4:W-:Y:S04]  /*4820*/  UTMALDG.4D [UR16], [UR14], desc[URZ] ;  /* 0x0000ff100e0075b4 */ /* 0x0009e80008019000 */
[----:B------:R-:W1:Y:S02]  /*4830*/  SYNCS.PHASECHK.TRANS64.TRYWAIT P0, [UR4+0x58], R4 ;  /* 0x00005804ff0075a7 */ /* 0x000e640008001104 */
[----:B-1--4-:R-:W-:Y:S05]  /*4840*/  @!P0 BRA `(.L_x_37) ;  /* 0x0000008800208947 */ /* 0x012fea0003800000 */
.L_x_106:
        /* <DEDUP_REMOVED lines=8> */
[----:B------:R-:W-:Y:S01]  /*48d0*/  UIADD3 UR33, UPT, UPT, UR4, 0x20, URZ ;  /* 0x0000002004217890 */ /* 0x000fe2000fffe0ff */
[----:B------:R-:W-:Y:S01]  /*48e0*/  R2UR UR42, R15 ;  /* 0x000000000f2a72ca */ /* 0x000fe200000e0000 */
[----:B------:R-:W-:Y:S01]  /*48f0*/  UIADD3 UR25, UPT, UPT, UR4, 0x20, URZ ;  /* 0x0000002004197890 */ /* 0x000fe2000fffe0ff */
[----:B------:R-:W-:Y:S01]  /*4900*/  R2UR UR43, R11 ;  /* 0x000000000b2b72ca */ /* 0x000fe200000e0000 */
[----:B------:R-:W-:-:S02]  /*4910*/  UIADD3 UR17, UPT, UPT, UR4, 0x20, URZ ;  /* 0x0000002004117890 */ /* 0x000fc4000fffe0ff */
[----:B------:R-:W-:Y:S01]  /*4920*/  UIMAD UR8, UR6, 0x5000, UR48 ;  /* 0x00005000060878a4 */ /* 0x000fe2000f8e0230 */
[----:B-1----:R-:W-:Y:S01]  /*4930*/  @P0 IMAD.MOV.U32 R4, RZ, RZ, 0x5000 ;  /* 0x00005000ff040424 */ /* 0x002fe200078e00ff */
[----:B--2---:R-:W-:Y:S02]  /*4940*/  UIADD3 UR14, UP4, UPT, UR46, 0x180, URZ ;  /* 0x000001802e0e7890 */ /* 0x004fe4000ff9e0ff */
[----:B------:R-:W-:Y:S01]  /*4950*/  UIADD3 UR8, UPT, UPT, UR8, 0x14c00, URZ ;  /* 0x00014c0008087890 */ /* 0x000fe2000fffe0ff */
[----:B------:R1:W-:Y:S01]  /*4960*/  @P0 SYNCS.ARRIVE.TRANS64 RZ, [UR4+0x20], R4 ;  /* 0x00002004ffff09a7 */ /* 0x0003e20008000004 */
[----:B------:R-:W-:Y:S02]  /*4970*/  UIADD3.X UR15, UPT, UPT, URZ, UR47, URZ, UP4, !UPT ;  /* 0x0000002fff0f7290 */ /* 0x000fe4000a7fe4ff */
[----:B------:R-:W-:Y:S01]  /*4980*/  UIADD3 UR22, UP3, UPT, UR46, 0x180, URZ ;  /* 0x000001802e167890 */ /* 0x000fe2000ff7e0ff */
[----:B------:R-:W-:Y:S01]  /*4990*/  UMOV UR11, UR45 ;  /* 0x0000002d000b7c82 */ /* 0x000fe20008000000 */
[----:B------:R-:W-:Y:S01]  /*49a0*/  UMOV UR12, UR44 ;  /* 0x0000002c000c7c82 */ /* 0x000fe20008000000 */
[----:B------:R-:W-:Y:S01]  /*49b0*/  UMOV UR13, UR5 ;  /* 0x00000005000d7c82 */ /* 0x000fe20008000000 */
[----:B------:R-:W-:-:S02]  /*49c0*/  UIMAD UR32, UR6, 0x5000, UR48 ;  /* 0x00005000062078a4 */ /* 0x000fc4000f8e0230 */
[----:B------:R-:W-:Y:S01]  /*49d0*/  UIADD3 UR30, UP2, UPT, UR46, 0x180, URZ ;  /* 0x000001802e1e7890 */ /* 0x000fe2000ff5e0ff */
[----:B------:R2:W-:Y:S01]  /*49e0*/  UTMALDG.4D [UR8], [UR14], desc[URZ] ;  /* 0x0000ff080e0075b4 */ /* 0x0005e20008019000 */
        /* <DEDUP_REMOVED lines=10> */
[----:B------:R-:W-:Y:S01]  /*4a90*/  UIADD3.X UR41, UPT, UPT, URZ, UR47, URZ, UP0, !UPT ;  /* 0x0000002fff297290 */ /* 0x000fe200087fe4ff */
        /* <DEDUP_REMOVED lines=13> */
[----:B------:R-:W-:-:S02]  /*4b70*/  UIADD3 UR5, UPT, UPT, UR6, 0x1, URZ ;  /* 0x0000000106057890 */ /* 0x000fc4000fffe0ff */
[----:B--2---:R-:W-:Y:S01]  /*4b80*/  UIMAD UR8, UR6, 0x5000, UR48 ;  /* 0x00005000060878a4 */ /* 0x004fe2000f8e0230 */
[----:B------:R-:W-:Y:S01]  /*4b90*/  UMOV UR10, 0x40 ;  /* 0x00000040000a7882 */ /* 0x000fe20000000000 */
[----:B------:R-:W-:Y:S02]  /*4ba0*/  UISETP.NE.AND UP0, UPT, UR5, 0x7, UPT ;  /* 0x000000070500788c */ /* 0x000fe4000bf05270 */
[----:B------:R-:W-:Y:S01]  /*4bb0*/  UIADD3 UR8, UPT, UPT, UR8, 0x18c00, URZ ;  /* 0x00018c0008087890 */ /* 0x000fe2000fffe0ff */
[----:B------:R1:W-:Y:S01]  /*4bc0*/  UTMALDG.4D [UR24], [UR30], desc[URZ] ;  /* 0x0000ff181e0075b4 */ /* 0x0003e20008019000 */
[----:B------:R-:W-:Y:S02]  /*4bd0*/  USEL UR15, URZ, 0x1, UP0 ;  /* 0x00000001ff0f7887 */ /* 0x000fe40008000000 */
[----:B------:R-:W-:Y:S02]  /*4be0*/  USEL UR5, UR5, URZ, UP0 ;  /* 0x000000ff05057287 */ /* 0x000fe40008000000 */
[----:B------:R-:W-:-:S02]  /*4bf0*/  UISETP.GE.AND UP0, UPT, UR42, 0x2, UPT ;  /* 0x000000022a00788c */ /* 0x000fc4000bf06270 */
[----:B------:R-:W-:Y:S01]  /*4c00*/  ULOP3.LUT UR43, UR43, 0x1, URZ, 0x3c, !UPT ;  /* 0x000000012b2b7892 */ /* 0x000fe2000f8e3cff */
[----:B------:R1:W-:Y:S01]  /*4c10*/  UTMALDG.4D [UR16], [UR38], desc[URZ] ;  /* 0x0000ff10260075b4 */ /* 0x0003e20008019000 */
[----:B------:R-:W-:-:S04]  /*4c20*/  ULOP3.LUT UR15, UR7, UR15, URZ, 0x3c, !UPT ;  /* 0x0000000f070f7292 */ /* 0x000fc8000f8e3cff */
[----:B------:R-:W-:Y:S01]  /*4c30*/  IMAD.U32 R11, RZ, RZ, UR43 ;  /* 0x0000002bff0b7e24 */ /* 0x000fe2000f8e00ff */
[----:B------:R1:W-:Y:S02]  /*4c40*/  UTMALDG.4D [UR8], [UR40], desc[URZ] ;  /* 0x0000ff08280075b4 */ /* 0x0003e40008019000 */
[----:B-1----:R-:W-:Y:S05]  /*4c50*/  BRA.U !UP0, `(.L_x_38) ;  /* 0x00000009087c7547 */ /* 0x002fea000b800000 */
[----:B------:R-:W1:Y:S01]  /*4c60*/  LDCU.64 UR6, c[0x0][0x348] ;  /* 0x00006900ff0677ac */ /* 0x000e620008000a00 */
[----:B------:R-:W-:Y:S01]  /*4c70*/  IMAD.MOV.U32 R4, RZ, RZ, 0x5000 ;  /* 0x00005000ff047424 */ /* 0x000fe200078e00ff */
[----:B------:R-:W-:Y:S01]  /*4c80*/  UMOV UR14, URZ ;  /* 0x000000ff000e7c82 */ /* 0x000fe20008000000 */
[----:B------:R-:W-:Y:S01]  /*4c90*/  UMOV UR74, 0x10 ;  /* 0x00000010004a7882 */ /* 0x000fe20000000000 */
[----:B------:R-:W-:Y:S01]  /*4ca0*/  UMOV UR66, 0x20 ;  /* 0x0000002000427882 */ /* 0x000fe20000000000 */
[----:B------:R-:W-:Y:S01]  /*4cb0*/  UMOV UR58, 0x30 ;  /* 0x00000030003a7882 */ /* 0x000fe20000000000 */
[----:B------:R-:W-:Y:S01]  /*4cc0*/  UMOV UR50, 0x40 ;  /* 0x0000004000327882 */ /* 0x000fe20000000000 */
[----:B------:R-:W-:Y:S01]  /*4cd0*/  UMOV UR42, URZ ;  /* 0x000000ff002a7c82 */ /* 0x000fe20008000000 */
[----:B------:R-:W-:Y:S01]  /*4ce0*/  UMOV UR34, 0x10 ;  /* 0x0000001000227882 */ /* 0x000fe20000000000 */
[----:B------:R-:W-:Y:S01]  /*4cf0*/  UMOV UR26, 0x20 ;  /* 0x00000020001a7882 */ /* 0x000fe20000000000 */
[----:B------:R-:W-:Y:S01]  /*4d00*/  UMOV UR18, 0x30 ;  /* 0x0000003000127882 */ /* 0x000fe20000000000 */
[----:B-1----:R-:W-:-:S02]  /*4d10*/  UIADD3 UR12, UP2, UPT, UR6, 0x100, URZ ;  /* 0x00000100060c7890 */ /* 0x002fc4000ff5e0ff */
[----:B------:R-:W-:Y:S02]  /*4d20*/  UIADD3 UR10, UP1, UPT, UR6, 0x100, URZ ;  /* 0x00000100060a7890 */ /* 0x000fe4000ff3e0ff */
[----:B------:R-:W-:Y:S02]  /*4d30*/  UIADD3 UR8, UP0, UPT, UR6, 0x100, URZ ;  /* 0x0000010006087890 */ /* 0x000fe4000ff1e0ff */
[----:B------:R-:W-:Y:S01]  /*4d40*/  UIADD3.X UR13, UPT, UPT, URZ, UR7, URZ, UP2, !UPT ;  /* 0x00000007ff0d7290 */ /* 0x000fe200097fe4ff */
[----:B------:R-:W-:Y:S01]  /*4d50*/  MOV R24, UR12 ;  /* 0x0000000c00187c02 */ /* 0x000fe20008000f00 */
[----:B------:R-:W-:Y:S01]  /*4d60*/  UIADD3.X UR11, UPT, UPT, URZ, UR7, URZ, UP1, !UPT ;  /* 0x00000007ff0b7290 */ /* 0x000fe20008ffe4ff */
[----:B------:R-:W-:Y:S01]  /*4d70*/  IMAD.U32 R22, RZ, RZ, UR10 ;  /* 0x0000000aff167e24 */ /* 0x000fe2000f8e00ff */
[----:B------:R-:W-:Y:S01]  /*4d80*/  UIADD3.X UR9, UPT, UPT, URZ, UR7, URZ, UP0, !UPT ;  /* 0x00000007ff097290 */ /* 0x000fe200087fe4ff */
[----:B------:R-:W-:Y:S01]  /*4d90*/  IMAD.U32 R20, RZ, RZ, UR8 ;  /* 0x00000008ff147e24 */ /* 0x000fe2000f8e00ff */
[----:B------:R-:W-:Y:S01]  /*4da0*/  UIADD3 UR70, UP6, UPT, UR6, 0x100, URZ ;  /* 0x0000010006467890 */ /* 0x000fe2000ffde0ff */
[----:B------:R-:W-:Y:S01]  /*4db0*/  MOV R25, UR13 ;  /* 0x0000000d00197c02 */ /* 0x000fe20008000f00 */
[----:B------:R-:W-:Y:S01]  /*4dc0*/  UIADD3 UR62, UP5, UPT, UR6, 0x100, URZ ;  /* 0x00000100063e7890 */ /* 0x000fe2000ffbe0ff */
[----:B------:R-:W-:Y:S01]  /*4dd0*/  MOV R23, UR11 ;  /* 0x0000000b00177c02 */ /* 0x000fe20008000f00 */
[----:B------:R-:W-:Y:S01]  /*4de0*/  UIADD3 UR54, UP4, UPT, UR6, 0x180, URZ ;  /* 0x0000018006367890 */ /* 0x000fe2000ff9e0ff */
[----:B------:R-:W-:Y:S01]  /*4df0*/  MOV R21, UR9 ;  /* 0x0000000900157c02 */ /* 0x000fe20008000f00 */
[----:B------:R-:W-:-:S02]  /*4e00*/  UIADD3 UR46, UP3, UPT, UR6, 0x180, URZ ;  /* 0x00000180062e7890 */ /* 0x000fc4000ff7e0ff */
[----:B------:R-:W-:Y:S02]  /*4e10*/  UIADD3 UR38, UP2, UPT, UR6, 0x180, URZ ;  /* 0x0000018006267890 */ /* 0x000fe4000ff5e0ff */
[----:B------:R-:W-:Y:S02]  /*4e20*/  UIADD3 UR30, UP1, UPT, UR6, 0x180, URZ ;  /* 0x00000180061e7890 */ /* 0x000fe4000ff3e0ff */
[----:B------:R-:W-:Y:S01]  /*4e30*/  UIADD3 UR22, UP0, UPT, UR6, 0x180, URZ ;  /* 0x0000018006167890 */ /* 0x000fe2000ff1e0ff */
[----:B------:R-:W-:Y:S01]  /*4e40*/  UMOV UR10, 0x40 ;  /* 0x00000040000a7882 */ /* 0x000fe20000000000 */
[----:B------:R-:W-:Y:S02]  /*4e50*/  UIADD3.X UR71, UPT, UPT, URZ, UR7, URZ, UP6, !UPT ;  /* 0x00000007ff477290 */ /* 0x000fe4000b7fe4ff */
[----:B------:R-:W-:Y:S02]  /*4e60*/  UIADD3.X UR63, UPT, UPT, URZ, UR7, URZ, UP5, !UPT ;  /* 0x00000007ff3f7290 */ /* 0x000fe4000affe4ff */
[----:B------:R-:W-:-:S02]  /*4e70*/  UIADD3.X UR55, UPT, UPT, URZ, UR7, URZ, UP4, !UPT ;  /* 0x00000007ff377290 */ /* 0x000fc4000a7fe4ff */
[----:B------:R-:W-:Y:S02]  /*4e80*/  UIADD3.X UR47, UPT, UPT, URZ, UR7, URZ, UP3, !UPT ;  /* 0x00000007ff2f7290 */ /* 0x000fe40009ffe4ff */
[----:B------:R-:W-:Y:S02]  /*4e90*/  UIADD3.X UR39, UPT, UPT, URZ, UR7, URZ, UP2, !UPT ;  /* 0x00000007ff277290 */ /* 0x000fe400097fe4ff */
[----:B------:R-:W-:Y:S02]  /*4ea0*/  UIADD3.X UR31, UPT, UPT, URZ, UR7, URZ, UP1, !UPT ;  /* 0x00000007ff1f7290 */ /* 0x000fe40008ffe4ff */
[----:B------:R-:W-:-:S12]  /*4eb0*/  UIADD3.X UR23, UPT, UPT, URZ, UR7, URZ, UP0, !UPT ;  /* 0x00000007ff177290 */ /* 0x000fd800087fe4ff */
.L_x_41:
[----:B------:R-:W-:Y:S01]  /*4ec0*/  R2UR UR6, R6 ;  /* 0x00000000060672ca */ /* 0x000fe200000e0000 */
[----:B------:R-:W-:-:S06]  /*4ed0*/  USHF.L.U32 UR4, UR15, 0x1f, URZ ;  /* 0x0000001f0f047899 */ /* 0x000fcc00080006ff */
[----:B------:R-:W-:-:S06]  /*4ee0*/  MOV R5, UR4 ;  /* 0x0000000400057c02 */ /* 0x000fcc0008000f00 */
[----:B------:R-:W-:-:S09]  /*4ef0*/  ULEA UR49, UR5, UR6, 0x3 ;  /* 0x0000000605317291 */ /* 0x000fd2000f8e18ff */
[----:B-1----:R-:W1:Y:S02]  /*4f00*/  SYNCS.PHASECHK.TRANS64.TRYWAIT P0, [UR49+0x58], R5 ;  /* 0x00005805ff0075a7 */ /* 0x002e640008001131 */
[----:B-1----:R-:W-:Y:S05]  /*4f10*/  @!P0 BRA `(.L_x_39) ;  /* 0x00000080008c8947 */ /* 0x002fea0003800000 */
.L_x_108:
[----:B------:R-:W-:Y:S02]  /*4f20*/  R2UR UR4, R10 ;  /* 0x000000000a0472ca */ /* 0x000fe400000e0000 */
[----:B------:R-:W-:Y:S02]  /*4f30*/  ELECT P0, URZ, PT ;  /* 0x0000000000ff782f */ /* 0x000fe40003800000 */
[----:B------:R-:W-:Y:S01]  /*4f40*/  R2UR UR16, R6 ;  /* 0x00000000061072ca */ /* 0x000fe200000e0000 */
[----:B------:R-:W-:Y:S01]  /*4f50*/  UIADD3 UR25, UPT, UPT, UR49, 0x20, URZ ;  /* 0x0000002031197890 */ /* 0x000fe2000fffe0ff */
[----:B------:R-:W-:Y:S01]  /*4f60*/  R2UR UR17, R9 ;  /* 0x00000000091172ca */ /* 0x000fe200000e0000 */
[----:B------:R-:W-:Y:S01]  /*4f70*/  UIADD3 UR73, UPT, UPT, UR49, 0x20, URZ ;  /* 0x0000002031497890 */ /* 0x000fe2000fffe0ff */
[----:B------:R-:W-:Y:S01]  /*4f80*/  R2UR UR11, R12 ;  /* 0x000000000c0b72ca */ /* 0x000fe200000e0000 */
[----:B------:R-:W-:Y:S01]  /*4f90*/  UIADD3 UR65, UPT, UPT, UR49, 0x20, URZ ;  /* 0x0000002031417890 */ /* 0x000fe2000fffe0ff */
[----:B------:R-:W-:Y:S01]  /*4fa0*/  R2UR UR20, R24 ;  /* 0x00000000181472ca */ /* 0x000fe200000e0000 */
[----:B------:R-:W-:Y:S01]  /*4fb0*/  UIADD3 UR57, UPT, UPT, UR49, 0x20, URZ ;  /* 0x0000002031397890 */ /* 0x000fe2000fffe0ff */
[----:B------:R-:W-:-:S02]  /*4fc0*/  R2UR UR21, R25 ;  /* 0x00000000191572ca */ /* 0x000fc400000e0000 */
[----:B------:R-:W-:Y:S01]  /*4fd0*/  R2UR UR12, R22 ;  /* 0x00000000160c72ca */ /* 0x000fe200000e0000 */
[----:B------:R-:W-:Y:S01]  /*4fe0*/  UIADD3 UR6, UPT, UPT, UR4, -UR14, URZ ;  /* 0x8000000e04067290 */ /* 0x000fe2000fffe0ff */
[----:B------:R-:W-:Y:S01]  /*4ff0*/  R2UR UR13, R23 ;  /* 0x00000000170d72ca */ /* 0x000fe200000e0000 */
[----:B------:R-:W-:Y:S01]  /*5000*/  UIADD3 UR4, UPT, UPT, UR5, 0x1, URZ ;  /* 0x0000000105047890 */ /* 0x000fe2000fffe0ff */
[----:B------:R-:W-:Y:S01]  /*5010*/  R2UR UR8, R20 ;  /* 0x00000000140872ca */ /* 0x000fe200000e0000 */
[----:B------:R-:W-:Y:S01]  /*5020*/  UIMAD UR7, UR5, 0x5000, UR16 ;  /* 0x00005000050778a4 */ /* 0x000fe2000f8e0210 */
[----:B------:R-:W-:Y:S01]  /*5030*/  R2UR UR9, R21 ;  /* 0x00000000150972ca */ /* 0x000fe200000e0000 */
[----:B------:R-:W-:Y:S01]  /*5040*/  UISETP.NE.AND UP0, UPT, UR4, 0x7, UPT ;  /* 0x000000070400788c */ /* 0x000fe2000bf05270 */
[----:B-1----:R-:W-:Y:S01]  /*5050*/  @P0 IMAD.MOV.U32 R5, RZ, RZ, 0x5000 ;  /* 0x00005000ff050424 */ /* 0x002fe200078e00ff */
[----:B------:R-:W-:Y:S01]  /*5060*/  UIMAD UR72, UR5, 0x5000, UR16 ;  /* 0x00005000054878a4 */ /* 0x000fe2000f8e0210 */
[----:B------:R-:W-:Y:S01]  /*5070*/  MOV.SPILL R16, UR26 ;  /* 0x0000001a00107c02 */ /* 0x000fe20009000f00 */
[----:B------:R-:W-:Y:S01]  /*5080*/  UIMAD UR64, UR5, 0x5000, UR16 ;  /* 0x00005000054078a4 */ /* 0x000fe2000f8e0210 */
[----:B------:R1:W-:Y:S01]  /*5090*/  @P0 SYNCS.ARRIVE.TRANS64 RZ, [UR49+0x20], R5 ;  /* 0x00002005ffff09a7 */ /* 0x0003e20008000031 */
[----:B------:R-:W-:Y:S01]  /*50a0*/  UIMAD UR56, UR5, 0x5000, UR16 ;  /* 0x00005000053878a4 */ /* 0x000fe2000f8e0210 */
[----:B------:R-:W-:Y:S01]  /*50b0*/  MOV.SPILL R18, UR31 ;  /* 0x0000001f00127c02 */ /* 0x000fe20009000f00 */
[----:B------:R-:W-:Y:S01]  /*50c0*/  UIMAD UR48, UR5, 0x5000, UR16 ;  /* 0x00005000053078a4 */ /* 0x000fe2000f8e0210 */
[----:B------:R-:W-:Y:S01]  /*50d0*/  MOV.SPILL R17, UR30 ;  /* 0x0000001e00117c02 */ /* 0x000fe20009000f00 */
[----:B------:R-:W-:Y:S01]  /*50e0*/  USEL UR5, URZ, 0x1, UP0 ;  /* 0x00000001ff057887 */ /* 0x000fe20008000000 */
[----:B------:R-:W-:Y:S01]  /*50f0*/  R2UR.FILL UR31, R18 ;  /* 0x00000000121f72ca */ /* 0x000fe200004e0000 */
[----:B------:R-:W-:Y:S01]  /*5100*/  USHF.L.U32 UR27, UR6, 0x7, URZ ;  /* 0x00000007061b7899 */ /* 0x000fe200080006ff */
[----:B------:R-:W-:Y:S01]  /*5110*/  R2UR.FILL UR30, R17 ;  /* 0x00000000111e72ca */ /* 0x000fe200004e0000 */
[----:B------:R-:W-:-:S02]  /*5120*/  UIADD3 UR24, UPT, UPT, UR7, 0x14c00, URZ ;  /* 0x00014c0007187890 */ /* 0x000fc4000fffe0ff */
[----:B------:R-:W-:Y:S02]  /*5130*/  ULOP3.LUT UR7, UR15, UR5, URZ, 0x3c, !UPT ;  /* 0x000000050f077292 */ /* 0x000fe4000f8e3cff */
[----:B------:R-:W-:Y:S02]  /*5140*/  UIADD3 UR72, UPT, UPT, UR72, 0x15c00, URZ ;  /* 0x00015c0048487890 */ /* 0x000fe4000fffe0ff */
[----:B------:R-:W-:Y:S02]  /*5150*/  USEL UR4, UR4, URZ, UP0 ;  /* 0x000000ff04047287 */ /* 0x000fe40008000000 */
[----:B------:R-:W-:Y:S02]  /*5160*/  UIADD3 UR64, UPT, UPT, UR64, 0x16c00, URZ ;  /* 0x00016c0040407890 */ /* 0x000fe4000fffe0ff */
[----:B------:R-:W-:Y:S02]  /*5170*/  UIADD3 UR56, UPT, UPT, UR56, 0x17c00, URZ ;  /* 0x00017c0038387890 */ /* 0x000fe4000fffe0ff */
[----:B------:R-:W-:-:S02]  /*5180*/  UIADD3 UR48, UPT, UPT, UR48, 0x18c00, URZ ;  /* 0x00018c0030307890 */ /* 0x000fc4000fffe0ff */
[----:B------:R-:W-:Y:S01]  /*5190*/  UIADD3 UR49, UPT, UPT, UR49, 0x20, URZ ;  /* 0x0000002031317890 */ /* 0x000fe2000fffe0ff */
[----:B-1----:R-:W-:Y:S01]  /*51a0*/  IMAD.U32 R5, RZ, RZ, UR27 ;  /* 0x0000001bff057e24 */ /* 0x002fe2000f8e00ff */
[----:B------:R-:W-:Y:S02]  /*51b0*/  USHF.L.U32 UR6, UR7, 0x1f, URZ ;  /* 0x0000001f07067899 */ /* 0x000fe400080006ff */
[----:B------:R-:W-:Y:S01]  /*51c0*/  ULEA UR5, UR4, UR16, 0x3 ;  /* 0x0000001004057291 */ /* 0x000fe2000f8e18ff */
[----:B------:R-:W-:Y:S01]  /*51d0*/  UMOV UR26, URZ ;  /* 0x000000ff001a7c82 */ /* 0x000fe20008000000 */
        /* <DEDUP_REMOVED lines=8> */
[----:B------:R1:W-:Y:S01]  /*5260*/  UTMALDG.4D [UR24], [UR20], desc[URZ] ;  /* 0x0000ff18140075b4 */ /* 0x0003e20008019000 */
        /* <DEDUP_REMOVED lines=8> */
[----:B------:R2:W-:Y:S01]  /*52f0*/  UTMALDG.4D [UR64], [UR8], desc[URZ] ;  /* 0x0000ff40080075b4 */ /* 0x0005e20008019000 */
[----:B------:R2:W-:Y:S01]  /*5300*/  UTMALDG.4D [UR56], [UR70], desc[URZ] ;  /* 0x0000ff38460075b4 */ /* 0x0005e20008019000 */
[----:B------:R2:W-:Y:S01]  /*5310*/  UTMALDG.4D [UR48], [UR62], desc[URZ] ;  /* 0x0000ff303e0075b4 */ /* 0x0005e20008019000 */
[----:B-1----:R-:W-:Y:S01]  /*5320*/  R2UR.FILL UR26, R16 ;  /* 0x00000000101a72ca */ /* 0x002fe200004e0000 */
[----:B------:R-:W-:-:S04]  /*5330*/  IMAD.U32 R16, RZ, RZ, UR6 ;  /* 0x00000006ff107e24 */ /* 0x000fc8000f8e00ff */
[----:B------:R-:W1:Y:S02]  /*5340*/  SYNCS.PHASECHK.TRANS64.TRYWAIT P0, [UR5+0x58], R16 ;  /* 0x00005810ff0075a7 */ /* 0x000e640008001105 */
[----:B-12---:R-:W-:Y:S08]  /*5350*/  @!P0 BRA `(.L_x_40) ;  /* 0x0000007c009c8947 */ /* 0x006ff00003800000 */
.L_x_110:
        /* <DEDUP_REMOVED lines=9> */
[----:B------:R-:W-:-:S02]  /*53f0*/  UIADD3 UR17, UPT, UPT, UR5, 0x20, URZ ;  /* 0x0000002005117890 */ /* 0x000fc4000fffe0ff */
[----:B------:R-:W-:Y:S02]  /*5400*/  UIADD3 UR9, UPT, UPT, UR5, 0x20, URZ ;  /* 0x0000002005097890 */ /* 0x000fe4000fffe0ff */
[----:B------:R-:W-:Y:S01]  /*5410*/  UIMAD UR40, UR4, 0x5000, UR6 ;  /* 0x00005000042878a4 */ /* 0x000fe2000f8e0206 */
[----:B------:R2:W-:Y:S01]  /*5420*/  @P0 SYNCS.ARRIVE.TRANS64 RZ, [UR5+0x20], R4 ;  /* 0x00002004ffff09a7 */ /* 0x0005e20008000005 */
[----:B------:R-:W-:Y:S02]  /*5430*/  UIMAD UR32, UR4, 0x5000, UR6 ;  /* 0x00005000042078a4 */ /* 0x000fe4000f8e0206 */
[----:B------:R-:W-:Y:S02]  /*5440*/  UIMAD UR24, UR4, 0x5000, UR6 ;  /* 0x00005000041878a4 */ /* 0x000fe4000f8e0206 */
[----:B------:R-:W-:Y:S02]  /*5450*/  UIMAD UR16, UR4, 0x5000, UR6 ;  /* 0x00005000041078a4 */ /* 0x000fe4000f8e0206 */
[----:B------:R-:W-:-:S02]  /*5460*/  UIMAD UR8, UR4, 0x5000, UR6 ;  /* 0x00005000040878a4 */ /* 0x000fc4000f8e0206 */
[----:B------:R-:W-:Y:S02]  /*5470*/  UIADD3 UR40, UPT, UPT, UR40, 0x14c00, URZ ;  /* 0x00014c0028287890 */ /* 0x000fe4000fffe0ff */
[----:B------:R-:W-:Y:S02]  /*5480*/  UIADD3 UR32, UPT, UPT, UR32, 0x15c00, URZ ;  /* 0x00015c0020207890 */ /* 0x000fe4000fffe0ff */
[----:B------:R-:W-:Y:S02]  /*5490*/  UIADD3 UR24, UPT, UPT, UR24, 0x16c00, URZ ;  /* 0x00016c0018187890 */ /* 0x000fe4000fffe0ff */
        /* <DEDUP_REMOVED lines=15> */
[----:B------:R-:W-:-:S02]  /*5590*/  UIADD3 UR6, UPT, UPT, UR4, 0x1, URZ ;  /* 0x0000000104067890 */ /* 0x000fc4000fffe0ff */
[----:B------:R-:W-:Y:S01]  /*55a0*/  UIADD3 UR14, UPT, UPT, UR14, 0x1, URZ ;  /* 0x000000010e0e7890 */ /* 0x000fe2000fffe0ff */
[----:B------:R2:W-:Y:S01]  /*55b0*/  UTMALDG.4D [UR32], [UR46], desc[URZ] ;  /* 0x0000ff202e0075b4 */ /* 0x0005e20008019000 */
[----:B------:R-:W-:-:S04]  /*55c0*/  UISETP.NE.AND UP0, UPT, UR6, 0x7, UPT ;  /* 0x000000070600788c */ /* 0x000fc8000bf05270 */
[----:B------:R-:W-:Y:S02]  /*55d0*/  USEL UR4, URZ, 0x1, UP0 ;  /* 0x00000001ff047887 */ /* 0x000fe40008000000 */
[----:B------:R-:W-:Y:S01]  /*55e0*/  USEL UR5, UR6, URZ, UP0 ;  /* 0x000000ff06057287 */ /* 0x000fe20008000000 */
[----:B------:R2:W-:Y:S01]  /*55f0*/  UTMALDG.4D [UR24], [UR38], desc[URZ] ;  /* 0x0000ff18260075b4 */ /* 0x0005e20008019000 */
[----:B------:R-:W-:Y:S02]  /*5600*/  UISETP.NE.AND UP0, UPT, UR14, UR48, UPT ;  /* 0x000000300e00728c */ /* 0x000fe4000bf05270 */
[----:B------:R-:W-:Y:S01]  /*5610*/  ULOP3.LUT UR15, UR7, UR4, URZ, 0x3c, !UPT ;  /* 0x00000004070f7292 */ /* 0x000fe2000f8e3cff */
[----:B------:R2:W-:Y:S01]  /*5620*/  UTMALDG.4D [UR16], [UR30], desc[URZ] ;  /* 0x0000ff101e0075b4 */ /* 0x0005e20008019000 */
[----:B------:R2:W-:Y:S05]  /*5630*/  UTMALDG.4D [UR8], [UR22], desc[URZ] ;  /* 0x0000ff08160075b4 */ /* 0x0005ea0008019000 */
[----:B--2---:R-:W-:Y:S05]  /*5640*/  BRA.U UP0, `(.L_x_41) ;  /* 0xfffffff9001c7547 */ /* 0x004fea000b83ffff */
.L_x_38:
[----:B------:R-:W2:Y:S01]  /*5650*/  LDCU UR6, c[0x0][0x610] ;  /* 0x0000c200ff0677ac */ /* 0x000ea20008000800 */
[----:B------:R-:W-:Y:S02]  /*5660*/  R2UR UR4, R7 ;  /* 0x00000000070472ca */ /* 0x000fe400000e0000 */
[----:B------:R-:W-:Y:S01]  /*5670*/  R2UR UR10, R8 ;  /* 0x00000000080a72ca */ /* 0x000fe200000e0000 */
[----:B------:R-:W3:Y:S01]  /*5680*/  LDCU.U8 UR12, c[0x0][0x614] ;  /* 0x0000c280ff0c77ac */ /* 0x000ee20008000000 */
[----:B------:R-:W4:Y:S01]  /*5690*/  LDCU.U8 UR11, c[0x0][0x615] ;  /* 0x0000c2a0ff0b77ac */ /* 0x000f220008000000 */
[----:B------:R-:W5:Y:S10]  /*56a0*/  LDCU.64 UR8, c[0x0][0x618] ;  /* 0x0000c300ff0877ac */ /* 0x000f740008000a00 */
[----:B------:R-:W-:Y:S01]  /*56b0*/  UIADD3 UR10, UPT, UPT, UR4, UR10, URZ ;  /* 0x0000000a040a7290 */ /* 0x000fe2000fffe0ff */
[----:B------:R-:W1:Y:S03]  /*56c0*/  LDCU UR14, c[0x0][0x60c] ;  /* 0x0000c180ff0e77ac */ /* 0x000e660008000800 */
[----:B--2---:R-:W-:-:S02]  /*56d0*/  UIMAD.WIDE.U32 UR6, UR10, UR6, URZ ;  /* 0x000000060a0672a5 */ /* 0x004fc4000f8e00ff */
[----:B------:R-:W-:-:S05]  /*56e0*/  IMAD.U32 R8, RZ, RZ, UR10 ;  /* 0x0000000aff087e24 */ /* 0x000fca000f8e00ff */
[----:B------:R-:W-:Y:S02]  /*56f0*/  UMOV UR6, UR7 ;  /* 0x0000000700067c82 */ /* 0x000fe40008000000 */
[----:B------:R-:W-:-:S04]  /*5700*/  UIADD3 UR4, UPT, UPT, UR10, -UR6, URZ ;  /* 0x800000060a047290 */ /* 0x000fc8000fffe0ff */
[----:B---3--:R-:W-:Y:S01]  /*5710*/  USHF.R.U32.HI UR4, URZ, UR12, UR4 ;  /* 0x0000000cff047299 */ /* 0x008fe20008011604 */
[----:B------:R-:W2:Y:S03]  /*5720*/  LDCU.U8 UR12, c[0x0][0x620] ;  /* 0x0000c400ff0c77ac */ /* 0x000ea60008000000 */
[----:B------:R-:W-:-:S04]  /*5730*/  UIADD3 UR4, UPT, UPT, UR6, UR4, URZ ;  /* 0x0000000406047290 */ /* 0x000fc8000fffe0ff */
[----:B----4-:R-:W-:Y:S01]  /*5740*/  USHF.R.U32.HI UR4, URZ, UR11, UR4 ;  /* 0x0000000bff047299 */ /* 0x010fe20008011604 */
[----:B------:R-:W3:Y:S03]  /*5750*/  LDCU.U8 UR11, c[0x0][0x621] ;  /* 0x0000c420ff0b77ac */ /* 0x000ee60008000000 */
[----:B-----5:R-:W-:Y:S01]  /*5760*/  UIMAD.WIDE.U32 UR6, UR4, UR9, URZ ;  /* 0x00000009040672a5 */ /* 0x020fe2000f8e00ff */
[----:B------:R-:W4:Y:S06]  /*5770*/  LDCU UR9, c[0x0][0x624] ;  /* 0x0000c480ff0977ac */ /* 0x000f2c0008000800 */
[----:B------:R-:W-:-:S02]  /*5780*/  UMOV UR6, UR7 ;  /* 0x0000000700067c82 */ /* 0x000fc40008000000 */
[----:B------:R-:W-:-:S04]  /*5790*/  UIADD3 UR7, UPT, UPT, UR4, -UR6, URZ ;  /* 0x8000000604077290 */ /* 0x000fc8000fffe0ff */
[----:B--2---:R-:W-:-:S04]  /*57a0*/  USHF.R.U32.HI UR7, URZ, UR12, UR7 ;  /* 0x0000000cff077299 */ /* 0x004fc80008011607 */
[----:B------:R-:W-:Y:S02]  /*57b0*/  UIADD3 UR6, UPT, UPT, UR6, UR7, URZ ;  /* 0x0000000706067290 */ /* 0x000fe4000fffe0ff */
[----:B------:R-:W-:Y:S02]  /*57c0*/  UIADD3 UR7, UPT, UPT, -UR4, URZ, URZ ;  /* 0x000000ff04077290 */ /* 0x000fe4000fffe1ff */
[----:B---3--:R-:W-:Y:S02]  /*57d0*/  USHF.R.U32.HI UR11, URZ, UR11, UR6 ;  /* 0x0000000bff0b7299 */ /* 0x008fe40008011606 */
[----:B----4-:R-:W-:Y:S02]  /*57e0*/  UISETP.GE.AND UP0, UPT, UR10, UR9, UPT ;  /* 0x000000090a00728c */ /* 0x010fe4000bf06270 */
[----:B------:R-:W-:Y:S02]  /*57f0*/  UIADD3 UR6, UPT, UPT, -UR11, URZ, URZ ;  /* 0x000000ff0b067290 */ /* 0x000fe4000fffe1ff */
[----:B------:R-:W-:Y:S01]  /*5800*/  MOV R12, UR11 ;  /* 0x0000000b000c7c02 */ /* 0x000fe20008000f00 */
[----:B-1----:R-:W-:-:S02]  /*5810*/  UIMAD UR14, UR14, UR7, UR10 ;  /* 0x000000070e0e72a4 */ /* 0x002fc4000f8e020a */
[----:B------:R-:W-:-:S06]  /*5820*/  UIMAD UR4, UR8, UR6, UR4 ;  /* 0x00000006080472a4 */ /* 0x000fcc000f8e0204 */
[----:B------:R-:W-:Y:S01]  /*5830*/  IMAD.U32 R9, RZ, RZ, UR4 ;  /* 0x00000004ff097e24 */ /* 0x000fe2000f8e00ff */
[----:B------:R-:W-:Y:S06]  /*5840*/  BRA.U !UP0, `(.L_x_42) ;  /* 0xffffffe5081c7547 */ /* 0x000fec000b83ffff */
.L_x_33:
[----:B------:R-:W-:Y:S01]  /*5850*/  UIADD3 UR4, UPT, UPT, UR5, 0x2, URZ ;  /* 0x0000000205047890 */ /* 0x000fe2000fffe0ff */
[----:B------:R-:W1:Y:S01]  /*5860*/  S2UR UR8, SR_CgaCtaId ;  /* 0x00000000000879c3 */ /* 0x000e620000008800 */
[----:B------:R-:W-:Y:S01]  /*5870*/  UISETP.NE.AND UP0, UPT, UR5, 0x6, UPT ;  /* 0x000000060500788c */ /* 0x000fe2000bf05270 */
[----:B------:R-:W-:-:S03]  /*5880*/  UMOV UR7, 0x400 ;  /* 0x0000040000077882 */ /* 0x000fc60000000000 */
[----:B------:R-:W-:-:S04]  /*5890*/  USEL UR4, UR4, 0x1, UP0 ;  /* 0x0000000104047887 */ /* 0x000fc80008000000 */
[----:B------:R-:W-:Y:S02]  /*58a0*/  UIADD3 UR6, UPT, UPT, UR4, 0x1, URZ ;  /* 0x0000000104067890 */ /* 0x000fe4000fffe0ff */
[----:B------:R-:W-:-:S04]  /*58b0*/  UISETP.NE.AND UP1, UPT, UR4, 0x7, UPT ;  /* 0x000000070400788c */ /* 0x000fc8000bf25270 */
[----:B------:R-:W-:Y:S02]  /*58c0*/  USEL UR4, UR6, 0x1, UP1 ;  /* 0x0000000106047887 */ /* 0x000fe40008800000 */
[----:B------:R-:W-:Y:S02]  /*58d0*/  UISETP.EQ.XOR UP1, UPT, UR5, 0x6, !UP1 ;  /* 0x000000060500788c */ /* 0x000fe4000cf22a70 */
[----:B------:R-:W-:Y:S02]  /*58e0*/  UIADD3 UR6, UPT, UPT, UR4, 0x1, URZ ;  /* 0x0000000104067890 */ /* 0x000fe4000fffe0ff */
[----:B------:R-:W-:Y:S02]  /*58f0*/  UISETP.NE.AND UP0, UPT, UR4, 0x7, UPT ;  /* 0x000000070400788c */ /* 0x000fe4000bf05270 */
[----:B------:R-:W-:Y:S02]  /*5900*/  UISETP.EQ.XOR UP1, UPT, UR4, 0x7, UP1 ;  /* 0x000000070400788c */ /* 0x000fe40008f22a70 */
[----:B------:R-:W-:-:S02]  /*5910*/  USEL UR6, UR6, 0x1, UP0 ;  /* 0x0000000106067887 */ /* 0x000fc40008000000 */
[----:B-1----:R-:W-:Y:S02]  /*5920*/  ULEA UR7, UR8, UR7, 0x18 ;  /* 0x0000000708077291 */ /* 0x002fe4000f8ec0ff */
[----:B------:R-:W-:Y:S02]  /*5930*/  UIADD3 UR5, UPT, UPT, UR6, 0x1, URZ ;  /* 0x0000000106057890 */ /* 0x000fe4000fffe0ff */
[----:B------:R-:W-:Y:S02]  /*5940*/  UISETP.NE.AND UP0, UPT, UR6, 0x7, UPT ;  /* 0x000000070600788c */ /* 0x000fe4000bf05270 */
[----:B------:R-:W-:Y:S02]  /*5950*/  UISETP.EQ.XOR UP1, UPT, UR6, 0x7, UP1 ;  /* 0x000000070600788c */ /* 0x000fe40008f22a70 */
[----:B------:R-:W-:-:S04]  /*5960*/  USEL UR4, UR5, 0x1, UP0 ;  /* 0x0000000105047887 */ /* 0x000fc80008000000 */
[----:B------:R-:W-:Y:S02]  /*5970*/  UIADD3 UR5, UPT, UPT, UR4, 0x1, URZ ;  /* 0x0000000104057890 */ /* 0x000fe4000fffe0ff */
[----:B------:R-:W-:Y:S02]  /*5980*/  UISETP.NE.AND UP0, UPT, UR4, 0x7, UPT ;  /* 0x000000070400788c */ /* 0x000fe4000bf05270 */
[----:B------:R-:W-:Y:S02]  /*5990*/  UISETP.EQ.XOR UP1, UPT, UR4, 0x7, UP1 ;  /* 0x000000070400788c */ /* 0x000fe40008f22a70 */
[----:B------:R-:W-:-:S04]  /*59a0*/  USEL UR5, UR5, 0x1, UP0 ;  /* 0x0000000105057887 */ /* 0x000fc80008000000 */
[----:B------:R-:W-:Y:S02]  /*59b0*/  UISETP.EQ.XOR UP1, UPT, UR5, 0x7, UP1 ;  /* 0x000000070500788c */ /* 0x000fe40008f22a70 */
[----:B------:R-:W-:Y:S02]  /*59c0*/  UISETP.NE.AND UP0, UPT, UR5, 0x7, UPT ;  /* 0x000000070500788c */ /* 0x000fe4000bf05270 */
[----:B------:R-:W-:Y:S02]  /*59d0*/  USEL UR4, URZ, 0x1, !UP1 ;  /* 0x00000001ff047887 */ /* 0x000fe4000c800000 */
[----:B------:R-:W-:Y:S02]  /*59e0*/  USEL UR6, UR5, URZ, UP0 ;  /* 0x000000ff05067287 */ /* 0x000fe40008000000 */
[----:B------:R-:W-:Y:S02]  /*59f0*/  ULOP3.LUT UR4, UR15, UR4, URZ, 0x3c, !UPT ;  /* 0x000000040f047292 */ /* 0x000fe4000f8e3cff */
[----:B------:R-:W-:-:S02]  /*5a00*/  ULEA UR6, UR6, UR7, 0x3 ;  /* 0x0000000706067291 */ /* 0x000fc4000f8e18ff */
[----:B------:R-:W-:-:S06]  /*5a10*/  USHF.L.U32 UR4, UR4, 0x1f, URZ ;  /* 0x0000001f04047899 */ /* 0x000fcc00080006ff */
[----:B------:R-:W-:-:S04]  /*5a20*/  MOV R4, UR4 ;  /* 0x0000000400047c02 */ /* 0x000fc80008000f00 */
[----:B------:R-:W1:Y:S02]  /*5a30*/  SYNCS.PHASECHK.TRANS64.TRYWAIT P0, [UR6+0x58], R4 ;  /* 0x00005804ff0075a7 */ /* 0x000e640008001106 */
[----:B-1----:R-:W-:Y:S05]  /*5a40*/  @!P0 BRA `(.L_x_43) ;  /* 0x0000007800008947 */ /* 0x002fea0003800000 */
.L_x_112:
[----:B------:R-:W-:Y:S02]  /*5a50*/  R2UR UR4, R11 ;  /* 0x000000000b0472ca */ /* 0x000fe400000e0000 */
[----:B------:R-:W-:-:S11]  /*5a60*/  ELECT P0, URZ, PT ;  /* 0x0000000000ff782f */ /* 0x000fd60003800000 */
[----:B------:R-:W-:Y:S02]  /*5a70*/  USHF.L.U32 UR4, UR4, 0x1f, URZ ;  /* 0x0000001f04047899 */ /* 0x000fe400080006ff */
[----:B-1----:R-:W-:-:S04]  /*5a80*/  @P0 IMAD.MOV.U32 R4, RZ, RZ, 0x5000 ;  /* 0x00005000ff040424 */ /* 0x002fc800078e00ff */
[----:B------:R1:W-:Y:S02]  /*5a90*/  @P0 SYNCS.ARRIVE.TRANS64 RZ, [UR6+0x20], R4 ;  /* 0x00002004ffff09a7 */ /* 0x0003e40008000006 */
[----:B-1----:R-:W-:-:S04]  /*5aa0*/  IMAD.U32 R4, RZ, RZ, UR4 ;  /* 0x00000004ff047e24 */ /* 0x002fc8000f8e00ff */
[----:B------:R-:W1:Y:S02]  /*5ab0*/  SYNCS.PHASECHK.TRANS64.TRYWAIT P0, [UR7+0x18], R4 ;  /* 0x00001804ff0075a7 */ /* 0x000e640008001107 */
[----:B-1----:R-:W-:Y:S05]  /*5ac0*/  @!P0 BRA `(.L_x_44) ;  /* 0x0000007800048947 */ /* 0x002fea0003800000 */
.L_x_114:
[----:B------:R-:W-:-:S13]  /*5ad0*/  ELECT P0, URZ, PT ;  /* 0x0000000000ff782f */ /* 0x000fda0003800000 */
[----:B-1----:R-:W-:-:S04]  /*5ae0*/  @P0 MOV R4, 0x5000 ;  /* 0x0000500000040802 */ /* 0x002fc80000000f00 */
[----:B------:R2:W-:Y:S03]  /*5af0*/  @P0 SYNCS.ARRIVE.TRANS64 RZ, [UR7+0x8], R4 ;  /* 0x00000804ffff09a7 */ /* 0x0005e60008000007 */
.L_x_2:
[----:B------:R-:W-:-:S13]  /*5b00*/  R2UR UR4, R0 ;  /* 0x00000000000472ca */ /* 0x000fda00000e0000 */
[----:B------:R-:W-:-:S09]  /*5b10*/  UISETP.GT.AND UP0, UPT, UR4, 0x7, UPT ;  /* 0x000000070400788c */ /* 0x000fd2000bf04270 */
[----:B------:R-:W-:Y:S05]  /*5b20*/  BRA.U UP0, `(.L_x_32) ;  /* 0x0000004900d47547 */ /* 0x000fea000b800000 */
.L_x_45:
[----:B------:R-:W-:-:S08]  /*5b30*/  NOP ;  /* 0x0000000000007918 */ /* 0x000fd00000000000 */
[----:B------:R-:W3:Y:S02]  /*5b40*/  USETMAXREG.TRY_ALLOC.CTAPOOL UP0, 0xc8 ;  /* 0x000000c8000079c8 */ /* 0x000ee40008000600 */
[----:B---3--:R-:W-:Y:S05]  /*5b50*/  BRA.U !UP0, `(.L_x_45) ;  /* 0xfffffffd08f47547 */ /* 0x008fea000b83ffff */
[----:B------:R-:W3:Y:S01]  /*5b60*/  LDCU UR6, c[0x0][0x38c] ;  /* 0x00007180ff0677ac */ /* 0x000ee20008000800 */
[----:B------:R-:W-:Y:S01]  /*5b70*/  R2UR UR8, R2 ;  /* 0x00000000020872ca */ /* 0x000fe200000e0000 */
[----:B------:R-:W5:Y:S01]  /*5b80*/  LDCU UR7, c[0x0][0x624] ;  /* 0x0000c480ff0777ac */ /* 0x000f620008000800 */
[----:B------:R-:W-:Y:S01]  /*5b90*/  UMOV UR9, 0x1 ;  /* 0x0000000100097882 */ /* 0x000fe20000000000 */
[----:B---3--:R-:W-:Y:S02]  /*5ba0*/  UIADD3 UR4, UPT, UPT, -UR6, URZ, URZ ;  /* 0x000000ff06047290 */ /* 0x008fe4000fffe1ff */
[----:B----4-:R-:W-:Y:S02]  /*5bb0*/  UIADD3 UR5, UPT, UPT, UR6, -0x1, URZ ;  /* 0xffffffff06057890 */ /* 0x010fe4000fffe0ff */
[----:B------:R-:W-:Y:S02]  /*5bc0*/  USHF.R.S32.HI UR4, URZ, 0x1f, UR4 ;  /* 0x0000001fff047899 */ /* 0x000fe40008011404 */
[----:B------:R-:W-:-:S02]  /*5bd0*/  UISETP.GT.AND UP0, UPT, UR6, URZ, UPT ;  /* 0x000000ff0600728c */ /* 0x000fc4000bf04270 */
[----:B------:R-:W-:Y:S02]  /*5be0*/  USHF.R.S32.HI UR14, URZ, 0x1f, UR5 ;  /* 0x0000001fff0e7899 */ /* 0x000fe40008011405 */
[----:B------:R-:W-:Y:S02]  /*5bf0*/  ULEA.HI UR4, UR4, -UR6, URZ, 0x7 ;  /* 0x8000000604047291 */ /* 0x000fe4000f8f38ff */
[----:B------:R-:W-:Y:S02]  /*5c00*/  ULEA.HI UR14, UR14, UR5, URZ, 0x7 ;  /* 0x000000050e0e7291 */ /* 0x000fe4000f8f38ff */
[----:B------:R-:W-:Y:S02]  /*5c10*/  USHF.R.S32.HI UR4, URZ, 0x7, UR4 ;  /* 0x00000007ff047899 */ /* 0x000fe40008011404 */
[----:B------:R-:W-:Y:S02]  /*5c20*/  USHF.R.S32.HI UR14, URZ, 0x7, UR14 ;  /* 0x00000007ff0e7899 */ /* 0x000fe4000801140e */
[----:B------:R-:W-:-:S02]  /*5c30*/  @!UP0 ULOP3.LUT UR14, URZ, UR4, URZ, 0x33, !UPT ;  /* 0x00000004ff0e8292 */ /* 0x000fc4000f8e33ff */
[----:B-----5:R-:W-:Y:S01]  /*5c40*/  UISETP.GE.AND UP0, UPT, UR8, UR7, UPT ;  /* 0x000000070800728c */ /* 0x020fe2000bf06270 */
[----:B------:R-:W-:Y:S08]  /*5c50*/  BAR.SYNC.DEFER_BLOCKING 0x2, 0x1a0 ;  /* 0x0086800000007b1d */ /* 0x000ff00000010000 */
[----:B------:R-:W-:Y:S05]  /*5c60*/  BRA.U UP0, `(.L_x_46) ;  /* 0x0000004900547547 */ /* 0x000fea000b800000 */
[----:B------:R-:W-:Y:S01]  /*5c70*/  R2UR UR9, R0 ;  /* 0x00000000000972ca */ /* 0x000fe200000e0000 */
[----:B------:R-:W3:Y:S01]  /*5c80*/  S2UR UR12, SR_CgaCtaId ;  /* 0x00000000000c79c3 */ /* 0x000ee20000008800 */
[----:B------:R-:W-:Y:S01]  /*5c90*/  UISETP.LT.AND UP0, UPT, URZ, UR14, UPT ;  /* 0x0000000eff00728c */ /* 0x000fe2000bf01270 */
[----:B------:R-:W-:Y:S01]  /*5ca0*/  IMAD.MOV.U32 R135, RZ, RZ, -0x1 ;  /* 0xffffffffff877424 */ /* 0x000fe200078e00ff */
[----:B------:R-:W-:Y:S01]  /*5cb0*/  UMOV UR7, 0x400 ;  /* 0x0000040000077882 */ /* 0x000fe20000000000 */
[----:B------:R-:W-:Y:S01]  /*5cc0*/  UMOV UR8, 0x400 ;  /* 0x0000040000087882 */ /* 0x000fe20000000000 */
[----:B------:R-:W-:Y:S01]  /*5cd0*/  USEL UR5, URZ, UR14, !UP0 ;  /* 0x0000000eff057287 */ /* 0x000fe2000c000000 */
[----:B------:R-:W-:Y:S02]  /*5ce0*/  UMOV UR10, URZ ;  /* 0x000000ff000a7c82 */ /* 0x000fe40008000000 */
[----:B------:R-:W4:Y:S01]  /*5cf0*/  S2UR UR19, SR_CgaCtaId ;  /* 0x00000000001379c3 */ /* 0x000f220000008800 */
[----:B------:R-:W-:Y:S01]  /*5d00*/  UIMAD UR5, UR5, -0x80, UR6 ;  /* 0xffffff80050578a4 */ /* 0x000fe2000f8e0206 */
[----:B------:R-:W-:-:S02]  /*5d10*/  UMOV UR17, URZ ;  /* 0x000000ff00117c82 */ /* 0x000fc40008000000 */
[----:B------:R-:W-:Y:S02]  /*5d20*/  USHF.R.S32.HI UR4, URZ, 0x1f, UR9 ;  /* 0x0000001fff047899 */ /* 0x000fe40008011409 */
[----:B------:R-:W-:Y:S01]  /*5d30*/  UISETP.GT.AND UP3, UPT, UR9, 0x3, UPT ;  /* 0x000000030900788c */ /* 0x000fe2000bf64270 */
[----:B------:R-:W-:Y:S01]  /*5d40*/  IMAD R140, RZ, RZ, -UR5 ;  /* 0x80000005ff8c7e24 */ /* 0x000fe2000f8e02ff */
[----:B------:R-:W-:Y:S02]  /*5d50*/  ULEA.HI UR4, UR4, UR9, URZ, 0x2 ;  /* 0x0000000904047291 */ /* 0x000fe4000f8f10ff */
[----:B------:R-:W-:Y:S02]  /*5d60*/  UISETP.GT.AND UP2, UPT, UR9, 0x3, UPT ;  /* 0x000000030900788c */ /* 0x000fe4000bf44270 */
[----:B------:R-:W-:Y:S01]  /*5d70*/  ULOP3.LUT UR4, UR4, 0xfffffffc, URZ, 0xc0, !UPT ;  /* 0xfffffffc04047892 */ /* 0x000fe2000f8ec0ff */
[C---:B--2---:R-:W-:Y:S01]  /*5d80*/  VIADDMNMX R4, R140.reuse, 0x80, RZ, !PT ;  /* 0x000000808c047846 */ /* 0x044fe200078001ff */
[----:B------:R-:W-:Y:S01]  /*5d90*/  UISETP.GT.AND UP1, UPT, UR9, 0x3, UPT ;  /* 0x000000030900788c */ /* 0x000fe2000bf24270 */
[C---:B------:R-:W-:Y:S01]  /*5da0*/  VIADDMNMX R144, R140.reuse, 0x20, RZ, !PT ;  /* 0x000000208c907846 */ /* 0x040fe200078001ff */
[----:B------:R-:W-:Y:S01]  /*5db0*/  UIADD3 UR4, UPT, UPT, UR9, -UR4, URZ ;  /* 0x8000000409047290 */ /* 0x000fe2000fffe0ff */
[C---:B------:R-:W-:Y:S01]  /*5dc0*/  VIADDMNMX R6, R140.reuse, 0x40, RZ, !PT ;  /* 0x000000408c067846 */ /* 0x040fe200078001ff */
[----:B---3--:R-:W-:Y:S01]  /*5dd0*/  ULEA UR12, UR12, UR7, 0x18 ;  /* 0x000000070c0c7291 */ /* 0x008fe2000f8ec0ff */
[----:B------:R-:W-:Y:S01]  /*5de0*/  VIADDMNMX R140, R140, 0x60, RZ, !PT ;  /* 0x000000608c8c7846 */ /* 0x000fe200078001ff */
[----:B------:R-:W-:Y:S01]  /*5df0*/  UIADD3 UR13, UPT, UPT, UR4, 0x4, URZ ;  /* 0x00000004040d7890 */ /* 0x000fe2000fffe0ff */
[--C-:B------:R-:W-:Y:S01]  /*5e00*/  SHF.R.U32.HI R144, RZ, R144, R135.reuse ;  /* 0x00000090ff907219 */ /* 0x100fe20000011687 */
[----:B------:R-:W-:Y:S01]  /*5e10*/  @!UP3 UIADD3 UR13, UPT, UPT, UR4, URZ, URZ ;  /* 0x000000ff040db290 */ /* 0x000fe2000fffe0ff */
[--C-:B------:R-:W-:Y:S01]  /*5e20*/  SHF.R.U32.HI R141, RZ, R6, R135.reuse ;  /* 0x00000006ff8d7219 */ /* 0x100fe20000011687 */
[----:B------:R-:W-:Y:S01]  /*5e30*/  USEL UR15, URZ, 0x80, !UP2 ;  /* 0x00000080ff0f7887 */ /* 0x000fe2000d000000 */
[--C-:B------:R-:W-:Y:S01]  /*5e40*/  SHF.R.U32.HI R140, RZ, R140, R135.reuse ;  /* 0x0000008cff8c7219 */ /* 0x100fe20000011687 */
[----:B------:R-:W-:Y:S01]  /*5e50*/  USEL UR20, URZ, 0x80, !UP1 ;  /* 0x00000080ff147887 */ /* 0x000fe2000c800000 */
[----:B------:R-:W-:Y:S01]  /*5e60*/  SHF.R.U32.HI R135, RZ, R4, R135 ;  /* 0x00000004ff877219 */ /* 0x000fe20000011687 */
[----:B----4-:R-:W-:-:S02]  /*5e70*/  ULEA UR19, UR19, UR8, 0x18 ;  /* 0x0000000813137291 */ /* 0x010fc4000f8ec0ff */
[----:B------:R-:W-:Y:S02]  /*5e80*/  UIADD3 UR18, UPT, UPT, UR12, 0x8, URZ ;  /* 0x000000080c127890 */ /* 0x000fe4000fffe0ff */
[----:B------:R-:W-:Y:S02]  /*5e90*/  UIADD3 UR16, UPT, UPT, UR12, 0x8, URZ ;  /* 0x000000080c107890 */ /* 0x000fe4000fffe0ff */
[----:B------:R-:W-:Y:S01]  /*5ea0*/  UIADD3 UR13, UPT, UPT, UR13, 0x3, URZ ;  /* 0x000000030d0d7890 */ /* 0x000fe2000fffe0ff */
[----:B------:R-:W-:-:S11]  /*5eb0*/  UMOV UR9, 0x1 ;  /* 0x0000000100097882 */ /* 0x000fd60000000000 */
.L_x_54:
[----:B------:R-:W-:Y:S01]  /*5ec0*/  UMOV UR5, UR18 ;  /* 0x0000001200057c82 */ /* 0x000fe20008000000 */
[----:B------:R-:W-:Y:S02]  /*5ed0*/  USHF.L.U32 UR6, UR9, 0x1f, URZ ;  /* 0x0000001f09067899 */ /* 0x000fe400080006ff */
[----:B------:R-:W-:Y:S02]  /*5ee0*/  @!UP2 UIADD3 UR5, UPT, UPT, UR12, URZ, URZ ;  /* 0x000000ff0c05a290 */ /* 0x000fe4000fffe0ff */
[----:B------:R-:W-:Y:S02]  /*5ef0*/  USHF.L.U32 UR4, UR10, 0x1f, URZ ;  /* 0x0000001f0a047899 */ /* 0x000fe400080006ff */
[----:B------:R-:W-:Y:S01]  /*5f00*/  MOV R5, UR6 ;  /* 0x0000000600057c02 */ /* 0x000fe20008000f00 */
[----:B------:R-:W-:-:S03]  /*5f10*/  UIADD3 UR8, UPT, UPT, UR5, 0x100, URZ ;  /* 0x0000010005087890 */ /* 0x000fc6000fffe0ff */
[----:B---3--:R-:W-:Y:S01]  /*5f20*/  MOV R4, UR4 ;  /* 0x0000000400047c02 */ /* 0x008fe20008000f00 */
[----:B------:R-:W2:Y:S02]  /*5f30*/  SYNCS.PHASECHK.TRANS64.TRYWAIT P0, [UR5+0x100], R5 ;  /* 0x00010005ff0075a7 */ /* 0x000ea40008001105 */
[----:B--2---:R-:W-:Y:S06]  /*5f40*/  @!P0 BRA `(.L_x_47) ;  /* 0x0000007400088947 */ /* 0x004fec0003800000 */
.L_x_116:
[----:B------:R-:W3:Y:S01]  /*5f50*/  SYNCS.PHASECHK.TRANS64.TRYWAIT P0, [UR5+0x90], R4 ;  /* 0x00009004ff0075a7 */ /* 0x000ee20008001105 */
[----:B------:R-:W4:Y:S01]  /*5f60*/  S2R R134, SR_TID.X ;  /* 0x0000000000867919 */ /* 0x000f220000002100 */
[----:B------:R-:W-:Y:S02]  /*5f70*/  IMAD.U32 R148, RZ, RZ, UR15 ;  /* 0x0000000fff947e24 */ /* 0x000fe4000f8e00ff */
[----:B----4-:R-:W-:-:S05]  /*5f80*/  IMAD.U32 R5, R134, 0x10000, RZ ;  /* 0x0001000086057824 */ /* 0x010fca00078e00ff */
[----:B------:R-:W-:-:S04]  /*5f90*/  LOP3.LUT R148, R148, 0x600000, R5, 0xf8, !PT ;  /* 0x0060000094947812 */ /* 0x000fc800078ef805 */
[----:B------:R-:W-:Y:S01]  /*5fa0*/  R2UR UR6, R148 ;  /* 0x00000000940672ca */ /* 0x000fe200000e0000 */
[----:B---3--:R-:W-:-:S14]  /*5fb0*/  @!P0 BRA `(.L_x_48) ;  /* 0x0000007400088947 */ /* 0x008fdc0003800000 */
.L_x_118:
[----:B------:R-:W3:Y:S01]  /*5fc0*/  LDTM.x32 R100, tmem[UR6] ;  /* 0x00000006006479ee */ /* 0x000ee200082c0000 */
[----:B------:R-:W-:Y:S01]  /*5fd0*/  LOP3.LUT R145, R148, 0x20, RZ, 0xfc, !PT ;  /* 0x0000002094917812 */ /* 0x000fe200078efcff */
[----:B------:R-:W-:Y:S01]  /*5fe0*/  ULOP3.LUT UR10, UR10, 0x1, URZ, 0x3c, !UPT ;  /* 0x000000010a0a7892 */ /* 0x000fe2000f8e3cff */
[----:B------:R-:W-:Y:S01]  /*5ff0*/  R2P PR, R144, 0x7e ;  /* 0x0000007e90007804 */ /* 0x000fe20000000000 */
[----:B------:R-:W-:Y:S01]  /*6000*/  UISETP.GE.AND UP0, UPT, UR14, 0x1, UPT ;  /* 0x000000010e00788c */ /* 0x000fe2000bf06270 */
[----:B------:R-:W-:Y:S02]  /*6010*/  R2UR UR4, R145 ;  /* 0x00000000910472ca */ /* 0x000fe400000e0000 */
[C---:B------:R-:W-:Y:S02]  /*6020*/  LOP3.LUT R149, R148.reuse, 0x40, RZ, 0xfc, !PT ;  /* 0x0000004094957812 */ /* 0x040fe400078efcff */
[----:B------:R-:W-:Y:S02]  /*6030*/  LOP3.LUT R156, R148, 0x60, RZ, 0xfc, !PT ;  /* 0x00000060949c7812 */ /* 0x000fe400078efcff */
[----:B------:R-:W-:-:S02]  /*6040*/  R2UR UR6, R149 ;  /* 0x00000000950672ca */ /* 0x000fc400000e0000 */
[----:B------:R-:W-:-:S05]  /*6050*/  LOP3.LUT R157, R148, 0x50, RZ, 0xfc, !PT ;  /* 0x00000050949d7812 */ /* 0x000fca00078efcff */
[----:B------:R-:W4:Y:S01]  /*6060*/  LDTM.x32 R68, tmem[UR4] ;  /* 0x00000004004479ee */ /* 0x000f2200082c0000 */
[----:B------:R-:W-:Y:S02]  /*6070*/  R2UR UR4, R149 ;  /* 0x00000000950472ca */ /* 0x000fe400000e0000 */
[----:B---3--:R-:W-:Y:S02]  /*6080*/  SEL R151, R101, 0xff800000, P1 ;  /* 0xff80000065977807 */ /* 0x008fe40000800000 */
[----:B------:R-:W-:Y:S02]  /*6090*/  SEL R102, R102, 0xff800000, P2 ;  /* 0xff80000066667807 */ /* 0x000fe40001000000 */
[----:B------:R-:W-:Y:S02]  /*60a0*/  SEL R103, R103, 0xff800000, P3 ;  /* 0xff80000067677807 */ /* 0x000fe40001800000 */
[----:B------:R-:W-:Y:S02]  /*60b0*/  SEL R104, R104, 0xff800000, P4 ;  /* 0xff80000068687807 */ /* 0x000fe40002000000 */
[----:B------:R-:W-:-:S03]  /*60c0*/  SEL R105, R105, 0xff800000, P5 ;  /* 0xff80000069697807 */ /* 0x000fc60002800000 */
[----:B------:R-:W3:Y:S01]  /*60d0*/  LDTM.x32 R36, tmem[UR4] ;  /* 0x00000004002479ee */ /* 0x000ee200082c0000 */
[----:B------:R-:W-:Y:S02]  /*60e0*/  SEL R152, R106, 0xff800000, P6 ;  /* 0xff8000006a987807 */ /* 0x000fe40003000000 */
[----:B------:R-:W-:Y:S02]  /*60f0*/  R2P PR, R144.B1, 0x7f ;  /* 0x0000007f90007804 */ /* 0x000fe40000001000 */
[----:B------:R-:W-:-:S03]  /*6100*/  R2UR UR4, R156 ;  /* 0x000000009c0472ca */ /* 0x000fc600000e0000 */
[----:B------:R-:W-:Y:S02]  /*6110*/  SEL R108, R108, 0xff800000, P0 ;  /* 0xff8000006c6c7807 */ /* 0x000fe40000000000 */
[----:B------:R-:W-:Y:S02]  /*6120*/  SEL R109, R109, 0xff800000, P1 ;  /* 0xff8000006d6d7807 */ /* 0x000fe40000800000 */
[----:B------:R-:W-:Y:S02]  /*6130*/  SEL R110, R110, 0xff800000, P2 ;  /* 0xff8000006e6e7807 */ /* 0x000fe40001000000 */
[----:B------:R-:W-:Y:S02]  /*6140*/  SEL R111, R111, 0xff800000, P3 ;  /* 0xff8000006f6f7807 */ /* 0x000fe40001800000 */
[----:B------:R-:W-:Y:S02]  /*6150*/  SEL R112, R112, 0xff800000, P4 ;  /* 0xff80000070707807 */ /* 0x000fe40002000000 */
[----:B------:R-:W-:Y:S01]  /*6160*/  SEL R113, R113, 0xff800000, P5 ;  /* 0xff80000071717807 */ /* 0x000fe20002800000 */
[----:B-12---:R-:W1:Y:S01]  /*6170*/  LDTM.x32 R4, tmem[UR4] ;  /* 0x00000004000479ee */ /* 0x006e6200082c0000 */
[----:B------:R-:W-:Y:S01]  /*6180*/  SEL R154, R114, 0xff800000, P6 ;  /* 0xff800000729a7807 */ /* 0x000fe20003000000 */
[----:B------:R-:W2:Y:S01]  /*6190*/  LDCU UR4, c[0x0][0x600] ;  /* 0x0000c000ff0477ac */ /* 0x000ea20008000800 */
[----:B------:R-:W-:-:S05]  /*61a0*/  R2P PR, R144.B2, 0x7f ;  /* 0x0000007f90007804 */ /* 0x000fca0000002000 */
[----:B------:R-:W-:Y:S02]  /*61b0*/  SEL R116, R116, 0xff800000, P0 ;  /* 0xff80000074747807 */ /* 0x000fe40000000000 */
[----:B------:R-:W-:Y:S02]  /*61c0*/  SEL R117, R117, 0xff800000, P1 ;  /* 0xff80000075757807 */ /* 0x000fe40000800000 */
[----:B------:R-:W-:Y:S02]  /*61d0*/  SEL R118, R118, 0xff800000, P2 ;  /* 0xff80000076767807 */ /* 0x000fe40001000000 */
[----:B------:R-:W-:Y:S02]  /*61e0*/  SEL R119, R119, 0xff800000, P3 ;  /* 0xff80000077777807 */ /* 0x000fe40001800000 */
[----:B------:R-:W-:Y:S02]  /*61f0*/  SEL R120, R120, 0xff800000, P4 ;  /* 0xff80000078787807 */ /* 0x000fe40002000000 */
[----:B------:R-:W-:-:S02]  /*6200*/  SEL R121, R121, 0xff800000, P5 ;  /* 0xff80000079797807 */ /* 0x000fc40002800000 */
[----:B------:R-:W-:Y:S02]  /*6210*/  SEL R122, R122, 0xff800000, P6 ;  /* 0xff8000007a7a7807 */ /* 0x000fe40003000000 */
[----:B------:R-:W-:-:S05]  /*6220*/  R2P PR, R144.B3, 0x7f ;  /* 0x0000007f90007804 */ /* 0x000fca0000003000 */
[----:B------:R-:W-:Y:S02]  /*6230*/  SEL R125, R125, 0xff800000, P1 ;  /* 0xff8000007d7d7807 */ /* 0x000fe40000800000 */
[----:B------:R-:W-:Y:S02]  /*6240*/  SEL R126, R126, 0xff800000, P2 ;  /* 0xff8000007e7e7807 */ /* 0x000fe40001000000 */
[----:B------:R-:W-:Y:S02]  /*6250*/  SEL R127, R127, 0xff800000, P3 ;  /* 0xff8000007f7f7807 */ /* 0x000fe40001800000 */
[----:B------:R-:W-:Y:S02]  /*6260*/  SEL R128, R128, 0xff800000, P4 ;  /* 0xff80000080807807 */ /* 0x000fe40002000000 */
[----:B------:R-:W-:Y:S02]  /*6270*/  SEL R129, R129, 0xff800000, P5 ;  /* 0xff80000081817807 */ /* 0x000fe40002800000 */
[----:B------:R-:W-:-:S02]  /*6280*/  SEL R130, R130, 0xff800000, P6 ;  /* 0xff80000082827807 */ /* 0x000fc40003000000 */
[----:B------:R-:W-:Y:S02]  /*6290*/  R2P PR, R141, 0x7e ;  /* 0x0000007e8d007804 */ /* 0x000fe40000000000 */
[----:B------:R-:W-:-:S03]  /*62a0*/  SEL R124, R124, 0xff800000, P0 ;  /* 0xff8000007c7c7807 */ /* 0x000fc60000000000 */
[----:B----4-:R-:W-:Y:S02]  /*62b0*/  SEL R101, R69, 0xff800000, P1 ;  /* 0xff80000045657807 */ /* 0x010fe40000800000 */
[----:B------:R-:W-:Y:S02]  /*62c0*/  SEL R70, R70, 0xff800000, P2 ;  /* 0xff80000046467807 */ /* 0x000fe40001000000 */
[----:B------:R-:W-:Y:S02]  /*62d0*/  SEL R71, R71, 0xff800000, P3 ;  /* 0xff80000047477807 */ /* 0x000fe40001800000 */
[----:B------:R-:W-:Y:S02]  /*62e0*/  SEL R72, R72, 0xff800000, P4 ;  /* 0xff80000048487807 */ /* 0x000fe40002000000 */
[----:B------:R-:W-:Y:S02]  /*62f0*/  SEL R73, R73, 0xff800000, P5 ;  /* 0xff80000049497807 */ /* 0x000fe40002800000 */
[----:B------:R-:W-:-:S02]  /*6300*/  SEL R106, R74, 0xff800000, P6 ;  /* 0xff8000004a6a7807 */ /* 0x000fc40003000000 */
        /* <DEDUP_REMOVED lines=25> */
[----:B---3--:R-:W-:Y:S02]  /*64a0*/  SEL R69, R37, 0xff800000, P1 ;  /* 0xff80000025457807 */ /* 0x008fe40000800000 */
        /* <DEDUP_REMOVED lines=30> */
[----:B-1----:R-:W-:Y:S02]  /*6690*/  SEL R37, R5, 0xff800000, P1 ;  /* 0xff80000005257807 */ /* 0x002fe40000800000 */
[----:B------:R-:W-:Y:S02]  /*66a0*/  SEL R52, R6, 0xff800000, P2 ;  /* 0xff80000006347807 */ /* 0x000fe40001000000 */
[----:B------:R-:W-:Y:S02]  /*66b0*/  SEL R53, R7, 0xff800000, P3 ;  /* 0xff80000007357807 */ /* 0x000fe40001800000 */
[----:B------:R-:W-:Y:S02]  /*66c0*/  SEL R54, R8, 0xff800000, P4 ;  /* 0xff80000008367807 */ /* 0x000fe40002000000 */
[----:B------:R-:W-:Y:S02]  /*66d0*/  SEL R55, R9, 0xff800000, P5 ;  /* 0xff80000009377807 */ /* 0x000fe40002800000 */
[----:B------:R-:W-:-:S02]  /*66e0*/  SEL R42, R10, 0xff800000, P6 ;  /* 0xff8000000a2a7807 */ /* 0x000fc40003000000 */
[----:B------:R-:W-:Y:S02]  /*66f0*/  R2P PR, R135.B1, 0x7f ;  /* 0x0000007f87007804 */ /* 0x000fe40000001000 */
[----:B------:R-:W-:Y:S02]  /*6700*/  LOP3.LUT R5, R144, 0x1, RZ, 0xc0, !PT ;  /* 0x0000000190057812 */ /* 0x000fe400078ec0ff */
[----:B------:R-:W-:Y:S02]  /*6710*/  FMNMX R6, R102, R103, !PT ;  /* 0x0000006766067209 */ /* 0x000fe40007800000 */
[----:B------:R-:W-:Y:S01]  /*6720*/  SEL R56, R12, 0xff800000, P0 ;  /* 0xff8000000c387807 */ /* 0x000fe20000000000 */
[----:B------:R-:W-:Y:S01]  /*6730*/  IMAD.U32 R12, RZ, RZ, UR13 ;  /* 0x0000000dff0c7e24 */ /* 0x000fe2000f8e00ff */
[----:B------:R-:W-:Y:S02]  /*6740*/  SEL R57, R13, 0xff800000, P1 ;  /* 0xff8000000d397807 */ /* 0x000fe40000800000 */
[----:B------:R-:W-:-:S02]  /*6750*/  SEL R60, R14, 0xff800000, P2 ;  /* 0xff8000000e3c7807 */ /* 0x000fc40001000000 */
[----:B------:R-:W-:Y:S02]  /*6760*/  SEL R61, R15, 0xff800000, P3 ;  /* 0xff8000000f3d7807 */ /* 0x000fe40001800000 */
[----:B------:R-:W-:Y:S02]  /*6770*/  SEL R62, R16, 0xff800000, P4 ;  /* 0xff800000103e7807 */ /* 0x000fe40002000000 */
[----:B------:R-:W-:Y:S02]  /*6780*/  SEL R63, R17, 0xff800000, P5 ;  /* 0xff800000113f7807 */ /* 0x000fe40002800000 */
[----:B------:R-:W-:Y:S01]  /*6790*/  SEL R50, R18, 0xff800000, P6 ;  /* 0xff80000012327807 */ /* 0x000fe20003000000 */
[----:B------:R1:W-:Y:S06]  /*67a0*/  BAR.ARV R12, 0x40 ;  /* 0x0001000c0000751d */ /* 0x0003ec0000002000 */
[----:B------:R-:W-:-:S02]  /*67b0*/  R2P PR, R135.B2, 0x7f ;  /* 0x0000007f87007804 */ /* 0x000fc40000002000 */
[----:B------:R-:W-:-:S03]  /*67c0*/  FMNMX3 R6, R6, R110, R111, !PT ;  /* 0x0000006e06067276 */ /* 0x000fc6000780006f */
[----:B------:R-:W-:Y:S02]  /*67d0*/  SEL R20, R20, 0xff800000, P0 ;  /* 0xff80000014147807 */ /* 0x000fe40000000000 */
[----:B------:R-:W-:Y:S02]  /*67e0*/  SEL R21, R21, 0xff800000, P1 ;  /* 0xff80000015157807 */ /* 0x000fe40000800000 */
[----:B------:R-:W-:Y:S02]  /*67f0*/  SEL R22, R22, 0xff800000, P2 ;  /* 0xff80000016167807 */ /* 0x000fe40001000000 */
[----:B------:R-:W-:Y:S02]  /*6800*/  SEL R23, R23, 0xff800000, P3 ;  /* 0xff80000017177807 */ /* 0x000fe40001800000 */
[----:B------:R-:W-:Y:S02]  /*6810*/  SEL R24, R24, 0xff800000, P4 ;  /* 0xff80000018187807 */ /* 0x000fe40002000000 */
[----:B------:R-:W-:-:S02]  /*6820*/  SEL R25, R25, 0xff800000, P5 ;  /* 0xff80000019197807 */ /* 0x000fc40002800000 */
[----:B------:R-:W-:Y:S02]  /*6830*/  SEL R26, R26, 0xff800000, P6 ;  /* 0xff8000001a1a7807 */ /* 0x000fe40003000000 */
[----:B------:R-:W-:Y:S02]  /*6840*/  R2P PR, R135.B3, 0x7f ;  /* 0x0000007f87007804 */ /* 0x000fe40000003000 */
[----:B------:R-:W-:-:S03]  /*6850*/  FMNMX3 R6, R6, R118, R119, !PT ;  /* 0x0000007606067276 */ /* 0x000fc60007800077 */
[----:B------:R-:W-:Y:S02]  /*6860*/  SEL R28, R28, 0xff800000, P0 ;  /* 0xff8000001c1c7807 */ /* 0x000fe40000000000 */
[----:B------:R-:W-:Y:S02]  /*6870*/  ISETP.NE.U32.AND P0, PT, R5, 0x1, PT ;  /* 0x000000010500780c */ /* 0x000fe40003f05070 */
[----:B------:R-:W-:Y:S02]  /*6880*/  LOP3.LUT R5, R141, 0x1, RZ, 0xc0, !PT ;  /* 0x000000018d057812 */ /* 0x000fe400078ec0ff */
[----:B------:R-:W-:Y:S02]  /*6890*/  SEL R150, R100, 0xff800000, !P0 ;  /* 0xff80000064967807 */ /* 0x000fe40004000000 */
[----:B------:R-:W-:Y:S02]  /*68a0*/  LOP3.LUT P0, RZ, R144, 0x80, RZ, 0xc0, !PT ;  /* 0x0000008090ff7812 */ /* 0x000fe4000780c0ff */
[----:B------:R-:W-:-:S02]  /*68b0*/  FMNMX R7, R150, R151, !PT ;  /* 0x0000009796077209 */ /* 0x000fc40007800000 */
[----:B------:R-:W-:Y:S02]  /*68c0*/  SEL R153, R107, 0xff800000, P0 ;  /* 0xff8000006b997807 */ /* 0x000fe40000000000 */
[C---:B------:R-:W-:Y:S02]  /*68d0*/  LOP3.LUT P0, RZ, R144.reuse, 0x8000, RZ, 0xc0, !PT ;  /* 0x0000800090ff7812 */ /* 0x040fe4000780c0ff */
[----:B------:R-:W-:Y:S02]  /*68e0*/  FMNMX3 R7, R7, R108, R109, !PT ;  /* 0x0000006c07077276 */ /* 0x000fe4000780006d */
[----:B------:R-:W-:Y:S02]  /*68f0*/  SEL R155, R115, 0xff800000, P0 ;  /* 0xff800000739b7807 */ /* 0x000fe40000000000 */
[----:B------:R-:W-:Y:S02]  /*6900*/  LOP3.LUT P0, RZ, R144, 0x800000, RZ, 0xc0, !PT ;  /* 0x0080000090ff7812 */ /* 0x000fe4000780c0ff */
[----:B------:R-:W-:-:S02]  /*6910*/  FMNMX3 R7, R7, R116, R117, !PT ;  /* 0x0000007407077276 */ /* 0x000fc40007800075 */
[----:B------:R-:W-:Y:S02]  /*6920*/  SEL R123, R123, 0xff800000, P0 ;  /* 0xff8000007b7b7807 */ /* 0x000fe40000000000 */
[----:B------:R-:W-:Y:S02]  /*6930*/  ISETP.GT.AND P0, PT, R144, -0x1, PT ;  /* 0xffffffff9000780c */ /* 0x000fe40003f04270 */
[----:B------:R-:W-:Y:S02]  /*6940*/  FMNMX3 R7, R7, R124, R125, !PT ;  /* 0x0000007c07077276 */ /* 0x000fe4000780007d */
[----:B------:R-:W-:Y:S02]  /*6950*/  SEL R131, R131, 0xff800000, !P0 ;  /* 0xff80000083837807 */ /* 0x000fe40004000000 */
[----:B------:R-:W-:Y:S02]  /*6960*/  ISETP.NE.U32.AND P0, PT, R5, 0x1, PT ;  /* 0x000000010500780c */ /* 0x000fe40003f05070 */
[----:B------:R-:W-:-:S02]  /*6970*/  LOP3.LUT R5, R140, 0x1, RZ, 0xc0, !PT ;  /* 0x000000018c057812 */ /* 0x000fc400078ec0ff */
[----:B------:R-:W-:Y:S02]  /*6980*/  SEL R100, R68, 0xff800000, !P0 ;  /* 0xff80000044647807 */ /* 0x000fe40004000000 */
[----:B------:R-:W-:Y:S02]  /*6990*/  LOP3.LUT P0, RZ, R141, 0x80, RZ, 0xc0, !PT ;  /* 0x000000808dff7812 */ /* 0x000fe4000780c0ff */
[----:B------:R-:W-:Y:S02]  /*69a0*/  FMNMX3 R6, R6, R126, R127, !PT ;  /* 0x0000007e06067276 */ /* 0x000fe4000780007f */
[----:B------:R-:W-:Y:S02]  /*69b0*/  SEL R107, R75, 0xff800000, P0 ;  /* 0xff8000004b6b7807 */ /* 0x000fe40000000000 */
[----:B------:R-:W-:Y:S02]  /*69c0*/  LOP3.LUT P0, RZ, R141, 0x8000, RZ, 0xc0, !PT ;  /* 0x000080008dff7812 */ /* 0x000fe4000780c0ff */
[----:B------:R-:W-:-:S02]  /*69d0*/  FMNMX3 R7, R7, R100, R101, !PT ;  /* 0x0000006407077276 */ /* 0x000fc40007800065 */
[----:B------:R-:W-:Y:S02]  /*69e0*/  SEL R115, R83, 0xff800000, P0 ;  /* 0xff80000053737807 */ /* 0x000fe40000000000 */
[----:B------:R-:W-:Y:S02]  /*69f0*/  LOP3.LUT P0, RZ, R141, 0x800000, RZ, 0xc0, !PT ;  /* 0x008000008dff7812 */ /* 0x000fe4000780c0ff */
[----:B------:R-:W-:Y:S02]  /*6a00*/  FMNMX3 R6, R6, R70, R71, !PT ;  /* 0x0000004606067276 */ /* 0x000fe40007800047 */
[----:B------:R-:W-:Y:S02]  /*6a10*/  SEL R91, R91, 0xff800000, P0 ;  /* 0xff8000005b5b7807 */ /* 0x000fe40000000000 */
[----:B------:R-:W-:Y:S02]  /*6a20*/  ISETP.GT.AND P0, PT, R141, -0x1, PT ;  /* 0xffffffff8d00780c */ /* 0x000fe40003f04270 */
[----:B------:R-:W-:-:S02]  /*6a30*/  FMNMX3 R7, R7, R76, R77, !PT ;  /* 0x0000004c07077276 */ /* 0x000fc4000780004d */
[----:B------:R-:W-:Y:S02]  /*6a40*/  SEL R99, R99, 0xff800000, !P0 ;  /* 0xff80000063637807 */ /* 0x000fe40004000000 */
[----:B------:R-:W-:Y:S02]  /*6a50*/  ISETP.NE.U32.AND P0, PT, R5, 0x1, PT ;  /* 0x000000010500780c */ /* 0x000fe40003f05070 */
[----:B------:R-:W-:Y:S02]  /*6a60*/  LOP3.LUT R5, R135, 0x1, RZ, 0xc0, !PT ;  /* 0x0000000187057812 */ /* 0x000fe400078ec0ff */
[----:B------:R-:W-:Y:S02]  /*6a70*/  SEL R68, R36, 0xff800000, !P0 ;  /* 0xff80000024447807 */ /* 0x000fe40004000000 */
[----:B------:R-:W-:Y:S02]  /*6a80*/  LOP3.LUT P0, RZ, R140, 0x80, RZ, 0xc0, !PT ;  /* 0x000000808cff7812 */ /* 0x000fe4000780c0ff */
[----:B------:R-:W-:-:S02]  /*6a90*/  FMNMX3 R6, R6, R78, R79, !PT ;  /* 0x0000004e06067276 */ /* 0x000fc4000780004f */
        /* <DEDUP_REMOVED lines=11> */
[----:B------:R-:W-:-:S02]  /*6b50*/  FMNMX R5, R104, R105, !PT ;  /* 0x0000006968057209 */ /* 0x000fc40007800000 */
[----:B------:R-:W-:Y:S02]  /*6b60*/  SEL R36, R4, 0xff800000, !P0 ;  /* 0xff80000004247807 */ /* 0x000fe40004000000 */
[----:B------:R-:W-:Y:S02]  /*6b70*/  FMNMX R4, R152, R153, !PT ;  /* 0x0000009998047209 */ /* 0x000fe40007800000 */
[----:B------:R-:W-:Y:S02]  /*6b80*/  FMNMX3 R5, R5, R112, R113, !PT ;  /* 0x0000007005057276 */ /* 0x000fe40007800071 */
[----:B------:R-:W-:Y:S02]  /*6b90*/  FMNMX3 R4, R4, R154, R155, !PT ;  /* 0x0000009a04047276 */ /* 0x000fe4000780009b */
[----:B------:R-:W-:Y:S02]  /*6ba0*/  FMNMX3 R5, R5, R120, R121, !PT ;  /* 0x0000007805057276 */ /* 0x000fe40007800079 */
[----:B------:R-:W-:-:S02]  /*6bb0*/  FMNMX3 R4, R4, R122, R123, !PT ;  /* 0x0000007a04047276 */ /* 0x000fc4000780007b */
[----:B------:R-:W-:Y:S02]  /*6bc0*/  FMNMX3 R5, R5, R128, R129, !PT ;  /* 0x0000008005057276 */ /* 0x000fe40007800081 */
[----:B------:R-:W-:Y:S02]  /*6bd0*/  FMNMX3 R4, R4, R130, R131, !PT ;  /* 0x0000008204047276 */ /* 0x000fe40007800083 */
        /* <DEDUP_REMOVED lines=19> */
[----:B------:R-:W-:Y:S02]  /*6d10*/  LOP3.LUT P0, RZ, R135, 0x80, RZ, 0xc0, !PT ;  /* 0x0000008087ff7812 */ /* 0x000fe4000780c0ff */
[----:B------:R-:W-:Y:S02]  /*6d20*/  FMNMX3 R5, R5, R138, R139, !PT ;  /* 0x0000008a05057276 */ /* 0x000fe4000780008b */
[----:B------:R-:W-:-:S02]  /*6d30*/  FMNMX3 R4, R4, R58, R59, !PT ;  /* 0x0000003a04047276 */ /* 0x000fc4000780003b */
[----:B------:R-:W-:Y:S02]  /*6d40*/  FMNMX3 R7, R7, R146, R147, !PT ;  /* 0x0000009207077276 */ /* 0x000fe40007800093 */
[----:B------:R-:W-:Y:S02]  /*6d50*/  FMNMX3 R6, R6, R142, R143, !PT ;  /* 0x0000008e06067276 */ /* 0x000fe4000780008f */
[----:B------:R-:W-:Y:S02]  /*6d60*/  SEL R43, R11, 0xff800000, P0 ;  /* 0xff8000000b2b7807 */ /* 0x000fe40000000000 */
        /* <DEDUP_REMOVED lines=12> */
[----:B------:R-:W-:Y:S02]  /*6e30*/  ISETP.GT.AND P0, PT, R135, -0x1, PT ;  /* 0xffffffff8700780c */ /* 0x000fe40003f04270 */
[----:B------:R-:W-:Y:S02]  /*6e40*/  FMNMX3 R5, R5, R62, R63, !PT ;  /* 0x0000003e05057276 */ /* 0x000fe4000780003f */
[----:B------:R-:W-:-:S02]  /*6e50*/  FMNMX3 R4, R4, R50, R51, !PT ;  /* 0x0000003204047276 */ /* 0x000fc40007800033 */
[----:B------:R-:W-:Y:S02]  /*6e60*/  FMNMX3 R7, R7, R20, R21, !PT ;  /* 0x0000001407077276 */ /* 0x000fe40007800015 */
[----:B------:R-:W-:Y:S02]  /*6e70*/  FMNMX3 R6, R6, R22, R23, !PT ;  /* 0x0000001606067276 */ /* 0x000fe40007800017 */
[----:B------:R-:W-:Y:S02]  /*6e80*/  SEL R29, R29, 0xff800000, P1 ;  /* 0xff8000001d1d7807 */ /* 0x000fe40000800000 */
[----:B------:R-:W-:Y:S02]  /*6e90*/  SEL R158, R30, 0xff800000, P2 ;  /* 0xff8000001e9e7807 */ /* 0x000fe40001000000 */
[----:B------:R-:W-:Y:S02]  /*6ea0*/  SEL R159, R31, 0xff800000, P3 ;  /* 0xff8000001f9f7807 */ /* 0x000fe40001800000 */
[----:B------:R-:W-:-:S02]  /*6eb0*/  SEL R161, R35, 0xff800000, !P0 ;  /* 0xff80000023a17807 */ /* 0x000fc40004000000 */
[----:B------:R-:W-:Y:S02]  /*6ec0*/  SEL R162, R32, 0xff800000, P4 ;  /* 0xff80000020a27807 */ /* 0x000fe40002000000 */
[----:B------:R-:W-:Y:S02]  /*6ed0*/  SEL R163, R33, 0xff800000, P5 ;  /* 0xff80000021a37807 */ /* 0x000fe40002800000 */
[----:B------:R-:W-:Y:S02]  /*6ee0*/  FMNMX3 R7, R7, R28, R29, !PT ;  /* 0x0000001c07077276 */ /* 0x000fe4000780001d */
[----:B------:R-:W-:Y:S02]  /*6ef0*/  FMNMX3 R6, R6, R158, R159, !PT ;  /* 0x0000009e06067276 */ /* 0x000fe4000780009f */
[----:B------:R-:W-:Y:S02]  /*6f00*/  SEL R160, R34, 0xff800000, P6 ;  /* 0xff80000022a07807 */ /* 0x000fe40003000000 */
[----:B------:R-:W-:-:S02]  /*6f10*/  FMNMX3 R5, R5, R24, R25, !PT ;  /* 0x0000001805057276 */ /* 0x000fc40007800019 */
[----:B------:R-:W-:Y:S02]  /*6f20*/  FMNMX3 R4, R4, R26, R27, !PT ;  /* 0x0000001a04047276 */ /* 0x000fe4000780001b */
[----:B------:R-:W-:Y:S02]  /*6f30*/  FMNMX R6, R7, R6, !PT ;  /* 0x0000000607067209 */ /* 0x000fe40007800000 */
[----:B------:R-:W-:Y:S02]  /*6f40*/  FMNMX3 R5, R5, R162, R163, !PT ;  /* 0x000000a205057276 */ /* 0x000fe400078000a3 */
[----:B------:R-:W-:-:S04]  /*6f50*/  FMNMX3 R4, R4, R160, R161, !PT ;  /* 0x000000a004047276 */ /* 0x000fc800078000a1 */
[----:B------:R-:W-:-:S04]  /*6f60*/  FMNMX3 R170, R6, R5, R4, !PT ;  /* 0x0000000506aa7276 */ /* 0x000fc80007800004 */
[----:B------:R-:W-:-:S04]  /*6f70*/  FSETP.NEU.AND P0, PT, R170, -INF , PT ;  /* 0xff800000aa00780b */ /* 0x000fc80003f0d000 */
[----:B------:R-:W-:Y:S02]  /*6f80*/  FSEL R164, R170, RZ, P0 ;  /* 0x000000ffaaa47208 */ /* 0x000fe40000000000 */
[----:B------:R-:W-:-:S03]  /*6f90*/  ELECT P0, URZ, PT ;  /* 0x0000000000ff782f */ /* 0x000fc60003800000 */
[----:B--2---:R-:W-:-:S04]  /*6fa0*/  FFMA R164, -R164, UR4, RZ ;  /* 0x00000004a4a47c23 */ /* 0x004fc800080001ff */
[--C-:B------:R-:W-:Y:S02]  /*6fb0*/  FFMA2 R34, R104.F32x2.HI_LO, UR4.F32, R164.reuse.F32 ;  /* 0x0000000468227c49 */ /* 0x100fe400092000a4 */
[--C-:B------:R-:W-:Y:S02]  /*6fc0*/  FFMA2 R104, R108.F32x2.HI_LO, UR4.F32, R164.reuse.F32 ;  /* 0x000000046c687c49 */ /* 0x100fe400092000a4 */
[--C-:B------:R-:W-:Y:S02]  /*6fd0*/  FFMA2 R108, R110.F32x2.HI_LO, UR4.F32, R164.reuse.F32 ;  /* 0x000000046e6c7c49 */ /* 0x100fe400092000a4 */
[--C-:B------:R-:W-:Y:S01]  /*6fe0*/  FFMA2 R32, R102.F32x2.HI_LO, UR4.F32, R164.reuse.F32 ;  /* 0x0000000466207c49 */ /* 0x100fe200092000a4 */
[----:B------:R-:W-:Y:S01]  /*6ff0*/  MUFU.EX2 R34, R34 ;  /* 0x0000002200227308 */ /* 0x000fe20000000800 */
[--C-:B------:R-:W-:Y:S02]  /*7000*/  FFMA2 R110, R112.F32x2.HI_LO, UR4.F32, R164.reuse.F32 ;  /* 0x00000004706e7c49 */ /* 0x100fe400092000a4 */
[----:B------:R-:W-:-:S02]  /*7010*/  FFMA2 R30, R150.F32x2.HI_LO, UR4.F32, R164.F32 ;  /* 0x00000004961e7c49 */ /* 0x000fc400092000a4 */
[--C-:B------:R-:W-:Y:S02]  /*7020*/  FFMA2 R102, R152.F32x2.HI_LO, UR4.F32, R164.reuse.F32 ;  /* 0x0000000498667c49 */ /* 0x100fe400092000a4 */
[--C-:B------:R-:W-:Y:S01]  /*7030*/  FFMA2 R112, R154.F32x2.HI_LO, UR4.F32, R164.reuse.F32 ;  /* 0x000000049a707c49 */ /* 0x100fe200092000a4 */
[----:B------:R-:W-:Y:S01]  /*7040*/  MUFU.EX2 R32, R32 ;  /* 0x0000002000207308 */ /* 0x000fe20000000800 */
[--C-:B------:R-:W-:Y:S02]  /*7050*/  FFMA2 R116, R116.F32x2.HI_LO, UR4.F32, R164.reuse.F32 ;  /* 0x0000000474747c49 */ /* 0x100fe400092000a4 */
[--C-:B------:R-:W-:Y:S02]  /*7060*/  FFMA2 R118, R118.F32x2.HI_LO, UR4.F32, R164.reuse.F32 ;  /* 0x0000000476767c49 */ /* 0x100fe400092000a4 */
[--C-:B------:R-:W-:Y:S02]  /*7070*/  FFMA2 R120, R120.F32x2.HI_LO, UR4.F32, R164.reuse.F32 ;  /* 0x0000000478787c49 */ /* 0x100fe400092000a4 */
[--C-:B------:R-:W-:Y:S01]  /*7080*/  FFMA2 R122, R122.F32x2.HI_LO, UR4.F32, R164.reuse.F32 ;  /* 0x000000047a7a7c49 */ /* 0x100fe200092000a4 */
[----:B------:R-:W-:Y:S01]  /*7090*/  MUFU.EX2 R30, R30 ;  /* 0x0000001e001e7308 */ /* 0x000fe20000000800 */
[----:B------:R-:W-:-:S02]  /*70a0*/  FFMA2 R124, R124.F32x2.HI_LO, UR4.F32, R164.F32 ;  /* 0x000000047c7c7c49 */ /* 0x000fc400092000a4 */
[--C-:B------:R-:W-:Y:S02]  /*70b0*/  FFMA2 R126, R126.F32x2.HI_LO, UR4.F32, R164.reuse.F32 ;  /* 0x000000047e7e7c49 */ /* 0x100fe400092000a4 */
[--C-:B------:R-:W-:Y:S02]  /*70c0*/  FFMA2 R128, R128.F32x2.HI_LO, UR4.F32, R164.reuse.F32 ;  /* 0x0000000480807c49 */ /* 0x100fe400092000a4 */
[--C-:B------:R-:W-:Y:S01]  /*70d0*/  FFMA2 R130, R130.F32x2.HI_LO, UR4.F32, R164.reuse.F32 ;  /* 0x0000000482827c49 */ /* 0x100fe200092000a4 */
[----:B------:R-:W2:Y:S01]  /*70e0*/  MUFU.EX2 R31, R31 ;  /* 0x0000001f001f7308 */ /* 0x000ea20000000800 */
[--C-:B------:R-:W-:Y:S02]  /*70f0*/  FFMA2 R100, R100.F32x2.HI_LO, UR4.F32, R164.reuse.F32 ;  /* 0x0000000464647c49 */ /* 0x100fe400092000a4 */
[--C-:B------:R-:W-:Y:S02]  /*7100*/  FFMA2 R70, R70.F32x2.HI_LO, UR4.F32, R164.reuse.F32 ;  /* 0x0000000446467c49 */ /* 0x100fe400092000a4 */
[----:B------:R-:W-:-:S02]  /*7110*/  FFMA2 R72, R72.F32x2.HI_LO, UR4.F32, R164.F32 ;  /* 0x0000000448487c49 */ /* 0x000fc400092000a4 */
[--C-:B------:R-:W-:Y:S01]  /*7120*/  FFMA2 R106, R106.F32x2.HI_LO, UR4.F32, R164.reuse.F32 ;  /* 0x000000046a6a7c49 */ /* 0x100fe200092000a4 */
[----:B------:R-:W3:Y:S01]  /*7130*/  MUFU.EX2 R33, R33 ;  /* 0x0000002100217308 */ /* 0x000ee20000000800 */
[--C-:B------:R-:W-:Y:S02]  /*7140*/  FFMA2 R76, R76.F32x2.HI_LO, UR4.F32, R164.reuse.F32 ;  /* 0x000000044c4c7c49 */ /* 0x100fe400092000a4 */
[--C-:B------:R-:W-:Y:S02]  /*7150*/  FFMA2 R78, R78.F32x2.HI_LO, UR4.F32, R164.reuse.F32 ;  /* 0x000000044e4e7c49 */ /* 0x100fe400092000a4 */
[--C-:B------:R-:W-:Y:S02]  /*7160*/  FFMA2 R80, R80.F32x2.HI_LO, UR4.F32, R164.reuse.F32 ;  /* 0x0000000450507c49 */ /* 0x100fe400092000a4 */
[--C-:B------:R-:W-:Y:S01]  /*7170*/  FFMA2 R114, R114.F32x2.HI_LO, UR4.F32, R164.reuse.F32 ;  /* 0x0000000472727c49 */ /* 0x100fe200092000a4 */
[----:B------:R-:W4:Y:S01]  /*7180*/  MUFU.EX2 R35, R35 ;  /* 0x0000002300237308 */ /* 0x000f220000000800 */
[--C-:B------:R-:W-:Y:S01]  /*7190*/  FFMA2 R84, R84.F32x2.HI_LO, UR4.F32, R164.reuse.F32 ;  /* 0x0000000454547c49 */ /* 0x100fe200092000a4 */
[----:B--2---:R-:W-:Y:S01]  /*71a0*/  F2FP.F16.F32.PACK_AB R4, R31, R30 ;  /* 0x0000001e1f04723e */ /* 0x004fe200000000ff */
[----:B------:R-:W-:-:S02]  /*71b0*/  FFMA2 R86, R86.F32x2.HI_LO, UR4.F32, R164.F32 ;  /* 0x0000000456567c49 */ /* 0x000fc400092000a4 */
[--C-:B------:R-:W-:Y:S02]  /*71c0*/  FFMA2 R88, R88.F32x2.HI_LO, UR4.F32, R164.reuse.F32 ;  /* 0x0000000458587c49 */ /* 0x100fe400092000a4 */
[--C-:B------:R-:W-:Y:S01]  /*71d0*/  FFMA2 R90, R90.F32x2.HI_LO, UR4.F32, R164.reuse.F32 ;  /* 0x000000045a5a7c49 */ /* 0x100fe200092000a4 */
[----:B------:R-:W-:Y:S01]  /*71e0*/  MUFU.EX2 R102, R102 ;  /* 0x0000006600667308 */ /* 0x000fe20000000800 */
[--C-:B------:R-:W-:Y:S01]  /*71f0*/  FFMA2 R92, R92.F32x2.HI_LO, UR4.F32, R164.reuse.F32 ;  /* 0x000000045c5c7c49 */ /* 0x100fe200092000a4 */
[----:B---3--:R-:W-:Y:S01]  /*7200*/  F2FP.F16.F32.PACK_AB R5, R33, R32 ;  /* 0x000000202105723e */ /* 0x008fe200000000ff */
[--C-:B------:R-:W-:Y:S02]  /*7210*/  FFMA2 R94, R94.F32x2.HI_LO, UR4.F32, R164.reuse.F32 ;  /* 0x000000045e5e7c49 */ /* 0x100fe400092000a4 */
[--C-:B------:R-:W-:Y:S02]  /*7220*/  FFMA2 R96, R96.F32x2.HI_LO, UR4.F32, R164.reuse.F32 ;  /* 0x0000000460607c49 */ /* 0x100fe400092000a4 */
[--C-:B------:R-:W-:Y:S01]  /*7230*/  FFMA2 R98, R98.F32x2.HI_LO, UR4.F32, R164.reuse.F32 ;  /* 0x0000000462627c49 */ /* 0x100fe200092000a4 */
[----:B------:R-:W2:Y:S01]  /*7240*/  MUFU.EX2 R103, R103 ;  /* 0x0000006700677308 */ /* 0x000ea20000000800 */
[----:B----4-:R-:W-:Y:S01]  /*7250*/  F2FP.F16.F32.PACK_AB R6, R35, R34 ;  /* 0x000000222306723e */ /* 0x010fe200000000ff */
[----:B------:R-:W-:-:S02]  /*7260*/  FFMA2 R68, R68.F32x2.HI_LO, UR4.F32, R164.F32 ;  /* 0x0000000444447c49 */ /* 0x000fc400092000a4 */
[--C-:B------:R-:W-:Y:S02]  /*7270*/  FFMA2 R38, R38.F32x2.HI_LO, UR4.F32, R164.reuse.F32 ;  /* 0x0000000426267c49 */ /* 0x100fe400092000a4 */
[--C-:B------:R-:W-:Y:S02]  /*7280*/  FFMA2 R40, R40.F32x2.HI_LO, UR4.F32, R164.reuse.F32 ;  /* 0x0000000428287c49 */ /* 0x100fe400092000a4 */
[----:B------:R-:W-:Y:S01]  /*7290*/  MUFU.EX2 R104, R104 ;  /* 0x0000006800687308 */ /* 0x000fe20000000800 */
[--C-:B------:R-:W-:Y:S02]  /*72a0*/  FFMA2 R74, R74.F32x2.HI_LO, UR4.F32, R164.reuse.F32 ;  /* 0x000000044a4a7c49 */ /* 0x100fe400092000a4 */
[--C-:B------:R-:W-:Y:S02]  /*72b0*/  FFMA2 R44, R44.F32x2.HI_LO, UR4.F32, R164.reuse.F32 ;  /* 0x000000042c2c7c49 */ /* 0x100fe400092000a4 */
[--C-:B------:R-:W-:Y:S02]  /*72c0*/  FFMA2 R46, R46.F32x2.HI_LO, UR4.F32, R164.reuse.F32 ;  /* 0x000000042e2e7c49 */ /* 0x100fe400092000a4 */
[--C-:B------:R-:W-:Y:S01]  /*72d0*/  FFMA2 R48, R48.F32x2.HI_LO, UR4.F32, R164.reuse.F32 ;  /* 0x0000000430307c49 */ /* 0x100fe200092000a4 */
[----:B------:R-:W3:Y:S01]  /*72e0*/  MUFU.EX2 R105, R105 ;  /* 0x0000006900697308 */ /* 0x000ee20000000800 */
[----:B--2---:R-:W-:Y:S01]  /*72f0*/  F2FP.F16.F32.PACK_AB R7, R103, R102 ;  /* 0x000000666707723e */ /* 0x004fe200000000ff */
        /* <DEDUP_REMOVED lines=8> */
[----:B------:R-:W2:Y:S01]  /*7380*/  MUFU.EX2 R109, R109 ;  /* 0x0000006d006d7308 */ /* 0x000ea20000000800 */
[----:B---3--:R-:W-:Y:S01]  /*7390*/  F2FP.F16.F32.PACK_AB R8, R105, R104 ;  /* 0x000000686908723e */ /* 0x008fe200000000ff */
        /* <DEDUP_REMOVED lines=22> */
[----:B------:R-:W-:Y:S02]  /*7500*/  IMAD.MOV.U32 R158, RZ, RZ, 0x1 ;  /* 0x00000001ff9e7424 */ /* 0x000fe400078e00ff */
[--C-:B------:R-:W-:Y:S01]  /*7510*/  FFMA2 R152, R162.F32x2.HI_LO, UR4.F32, R164.reuse.F32 ;  /* 0x00000004a2987c49 */ /* 0x100fe200092000a4 */
[----:B------:R-:W-:Y:S01]  /*7520*/  MUFU.EX2 R116, R116 ;  /* 0x0000007400747308 */ /* 0x000fe20000000800 */
[----:B------:R-:W-:Y:S01]  /*7530*/  FFMA2 R154, R160.F32x2.HI_LO, UR4.F32, R164.F32 ;  /* 0x00000004a09a7c49 */ /* 0x000fe200092000a4 */
[----:B------:R-:W-:Y:S01]  /*7540*/  LOP3.LUT R160, R148, 0x70, RZ, 0xfc, !PT ;  /* 0x0000007094a07812 */ /* 0x000fe200078efcff */
[----:B------:R-:W-:Y:S02]  /*7550*/  FADD2 R30, R30.F32x2.HI_LO, R104.F32x2.HI_LO ;  /* 0x000000681e1e724b */ /* 0x000fe40000000000 */
[----:B------:R-:W-:Y:S01]  /*7560*/  FADD2 R32, R32.F32x2.HI_LO, R108.F32x2.HI_LO ;  /* 0x0000006c2020724b */ /* 0x000fe20000000000 */
[----:B------:R-:W-:Y:S01]  /*7570*/  R2UR UR4, R160 ;  /* 0x00000000a00472ca */ /* 0x000fe200000e0000 */
[----:B------:R-:W-:Y:S01]  /*7580*/  FADD2 R34, R34.F32x2.HI_LO, R110.F32x2.HI_LO ;  /* 0x0000006e2222724b */ /* 0x000fe20000000000 */
[----:B------:R-:W1:Y:S01]  /*7590*/  MUFU.EX2 R117, R117 ;  /* 0x0000007500757308 */ /* 0x000e620000000800 */
[----:B--2---:R-:W-:Y:S01]  /*75a0*/  F2FP.F16.F32.PACK_AB R11, R113, R112 ;  /* 0x00000070710b723e */ /* 0x004fe200000000ff */
[----:B------:R-:W-:-:S06]  /*75b0*/  FADD2 R102, R102.F32x2.HI_LO, R112.F32x2.HI_LO ;  /* 0x000000706666724b */ /* 0x000fcc0000000000 */
[----:B------:R-:W-:Y:S08]  /*75c0*/  MUFU.EX2 R118, R118 ;  /* 0x0000007600767308 */ /* 0x000ff00000000800 */
[----:B------:R-:W2:Y:S01]  /*75d0*/  MUFU.EX2 R119, R119 ;  /* 0x0000007700777308 */ /* 0x000ea20000000800 */
[----:B-1----:R-:W-:Y:S01]  /*75e0*/  F2FP.F16.F32.PACK_AB R12, R117, R116 ;  /* 0x00000074750c723e */ /* 0x002fe200000000ff */
[----:B------:R-:W-:-:S06]  /*75f0*/  FADD2 R30, R30.F32x2.HI_LO, R116.F32x2.HI_LO ;  /* 0x000000741e1e724b */ /* 0x000fcc0000000000 */
[----:B------:R-:W-:Y:S08]  /*7600*/  MUFU.EX2 R120, R120 ;  /* 0x0000007800787308 */ /* 0x000ff00000000800 */
        /* <DEDUP_REMOVED lines=26> */
[----:B------:R-:W-:-:S03]  /*77b0*/  FADD2 R102, R102.F32x2.HI_LO, R130.F32x2.HI_LO ;  /* 0x000000826666724b */ /* 0x000fc60000000000 */
[----:B------:R2:W-:Y:S01]  /*77c0*/  STTM.x16 tmem[UR6], R4 ;  /* 0x00000004000079ed */ /* 0x0005e20008240006 */
[----:B------:R-:W-:Y:S02]  /*77d0*/  R2UR UR6, R157 ;  /* 0x000000009d0672ca */ /* 0x000fe400000e0000 */
[----:B------:R-:W-:Y:S08]  /*77e0*/  MUFU.EX2 R70, R70 ;  /* 0x0000004600467308 */ /* 0x000ff00000000800 */
[----:B------:R-:W3:Y:S01]  /*77f0*/  MUFU.EX2 R71, R71 ;  /* 0x0000004700477308 */ /* 0x000ee20000000800 */
[----:B-1----:R-:W-:-:S07]  /*7800*/  FADD2 R30, R30.F32x2.HI_LO, R100.F32x2.HI_LO ;  /* 0x000000641e1e724b */ /* 0x002fce0000000000 */
[----:B------:R-:W-:Y:S08]  /*7810*/  MUFU.EX2 R72, R72 ;  /* 0x0000004800487308 */ /* 0x000ff00000000800 */
[----:B------:R-:W1:Y:S01]  /*7820*/  MUFU.EX2 R73, R73 ;  /* 0x0000004900497308 */ /* 0x000e620000000800 */
[----:B---3--:R-:W-:-:S07]  /*7830*/  FADD2 R32, R32.F32x2.HI_LO, R70.F32x2.HI_LO ;  /* 0x000000462020724b */ /* 0x008fce0000000000 */
[----:B------:R-:W-:Y:S08]  /*7840*/  MUFU.EX2 R106, R106 ;  /* 0x0000006a006a7308 */ /* 0x000ff00000000800 */
[----:B------:R-:W3:Y:S01]  /*7850*/  MUFU.EX2 R107, R107 ;  /* 0x0000006b006b7308 */ /* 0x000ee20000000800 */
[----:B-1----:R-:W-:-:S07]  /*7860*/  FADD2 R34, R34.F32x2.HI_LO, R72.F32x2.HI_LO ;  /* 0x000000482222724b */ /* 0x002fce0000000000 */
[----:B------:R-:W-:Y:S01]  /*7870*/  MUFU.EX2 R76, R76 ;  /* 0x0000004c004c7308 */ /* 0x000fe20000000800 */
[----:B--2---:R-:W-:Y:S02]  /*7880*/  F2FP.F16.F32.PACK_AB R4, R101, R100 ;  /* 0x000000646504723e */ /* 0x004fe400000000ff */
[----:B------:R-:W-:Y:S02]  /*7890*/  F2FP.F16.F32.PACK_AB R5, R71, R70 ;  /* 0x000000464705723e */ /* 0x000fe400000000ff */
[----:B------:R-:W-:-:S03]  /*78a0*/  F2FP.F16.F32.PACK_AB R6, R73, R72 ;  /* 0x000000484906723e */ /* 0x000fc600000000ff */
[----:B------:R-:W1:Y:S01]  /*78b0*/  MUFU.EX2 R77, R77 ;  /* 0x0000004d004d7308 */ /* 0x000e620000000800 */
[----:B---3--:R-:W-:Y:S01]  /*78c0*/  F2FP.F16.F32.PACK_AB R7, R107, R106 ;  /* 0x0000006a6b07723e */ /* 0x008fe200000000ff */
        /* <DEDUP_REMOVED lines=116> */
[----:B------:R-:W3:Y:S02]  /*8010*/  FENCE.VIEW.ASYNC.T ;  /* 0x00000000000073c6 */ /* 0x000ee40000000200 */
[----:B---3--:R3:W-:Y:S01]  /*8020*/  SYNCS.ARRIVE.TRANS64.ART0 RZ, [UR5+0xa0], R158 ;  /* 0x0000a09effff79a7 */ /* 0x0087e20008500005 */
[----:B------:R-:W-:Y:S08]  /*8030*/  MUFU.EX2 R52, R52 ;  /* 0x0000003400347308 */ /* 0x000ff00000000800 */
[----:B------:R-:W4:Y:S01]  /*8040*/  MUFU.EX2 R53, R53 ;  /* 0x0000003500357308 */ /* 0x000f220000000800 */
[----:B-1----:R-:W-:-:S07]  /*8050*/  FADD2 R30, R30.F32x2.HI_LO, R36.F32x2.HI_LO ;  /* 0x000000241e1e724b */ /* 0x002fce0000000000 */
[----:B------:R-:W-:Y:S08]  /*8060*/  MUFU.EX2 R54, R54 ;  /* 0x0000003600367308 */ /* 0x000ff00000000800 */
[----:B------:R-:W1:Y:S01]  /*8070*/  MUFU.EX2 R55, R55 ;  /* 0x0000003700377308 */ /* 0x000e620000000800 */
[----:B----4-:R-:W-:-:S07]  /*8080*/  FADD2 R32, R32.F32x2.HI_LO, R52.F32x2.HI_LO ;  /* 0x000000342020724b */ /* 0x010fce0000000000 */
[----:B------:R-:W-:Y:S08]  /*8090*/  MUFU.EX2 R42, R42 ;  /* 0x0000002a002a7308 */ /* 0x000ff00000000800 */
[----:B------:R-:W4:Y:S01]  /*80a0*/  MUFU.EX2 R43, R43 ;  /* 0x0000002b002b7308 */ /* 0x000f220000000800 */
[----:B-1----:R-:W-:-:S07]  /*80b0*/  FADD2 R34, R34.F32x2.HI_LO, R54.F32x2.HI_LO ;  /* 0x000000362222724b */ /* 0x002fce0000000000 */
[----:B------:R-:W-:Y:S01]  /*80c0*/  MUFU.EX2 R56, R56 ;  /* 0x0000003800387308 */ /* 0x000fe20000000800 */
[----:B--2---:R-:W-:Y:S02]  /*80d0*/  F2FP.F16.F32.PACK_AB R4, R37, R36 ;  /* 0x000000242504723e */ /* 0x004fe400000000ff */
[----:B------:R-:W-:Y:S02]  /*80e0*/  F2FP.F16.F32.PACK_AB R5, R53, R52 ;  /* 0x000000343505723e */ /* 0x000fe400000000ff */
[----:B------:R-:W-:-:S03]  /*80f0*/  F2FP.F16.F32.PACK_AB R6, R55, R54 ;  /* 0x000000363706723e */ /* 0x000fc600000000ff */
[----:B------:R-:W1:Y:S01]  /*8100*/  MUFU.EX2 R57, R57 ;  /* 0x0000003900397308 */ /* 0x000e620000000800 */
[----:B----4-:R-:W-:Y:S01]  /*8110*/  F2FP.F16.F32.PACK_AB R7, R43, R42 ;  /* 0x0000002a2b07723e */ /* 0x010fe200000000ff */
        /* <DEDUP_REMOVED lines=40> */
[----:B------:R-:W-:-:S04]  /*83a0*/  FADD2 R32, R32.F32x2.HI_LO, R150.F32x2.HI_LO ;  /* 0x000000962020724b */ /* 0x000fc80000000000 */
[----:B------:R-:W-:Y:S02]  /*83b0*/  FADD2 R30, R30.F32x2.HI_LO, R32.F32x2.HI_LO ;  /* 0x000000201e1e724b */ /* 0x000fe40000000000 */
[----:B------:R-:W-:Y:S08]  /*83c0*/  MUFU.EX2 R154, R154 ;  /* 0x0000009a009a7308 */ /* 0x000ff00000000800 */
[----:B------:R-:W2:Y:S01]  /*83d0*/  MUFU.EX2 R155, R155 ;  /* 0x0000009b009b7308 */ /* 0x000ea20000000800 */
[----:B-1----:R-:W-:Y:S01]  /*83e0*/  F2FP.F16.F32.PACK_AB R18, R153, R152 ;  /* 0x000000989912723e */ /* 0x002fe200000000ff */
[----:B------:R-:W-:Y:S01]  /*83f0*/  FADD2 R34, R34.F32x2.HI_LO, R152.F32x2.HI_LO ;  /* 0x000000982222724b */ /* 0x000fe20000000000 */
[----:B--2---:R-:W-:Y:S01]  /*8400*/  F2FP.F16.F32.PACK_AB R19, R155, R154 ;  /* 0x0000009a9b13723e */ /* 0x004fe200000000ff */
[----:B------:R-:W-:-:S03]  /*8410*/  FADD2 R102, R102.F32x2.HI_LO, R154.F32x2.HI_LO ;  /* 0x0000009a6666724b */ /* 0x000fc60000000000 */
[----:B------:R3:W-:Y:S01]  /*8420*/  STTM.x16 tmem[UR4], R4 ;  /* 0x00000004000079ed */ /* 0x0007e20008240004 */
[----:B------:R-:W-:Y:S01]  /*8430*/  ULOP3.LUT UR4, UR9, 0x1, URZ, 0x3c, !UPT ;  /* 0x0000000109047892 */ /* 0x000fe2000f8e3cff */
[----:B------:R-:W1:Y:S02]  /*8440*/  FENCE.VIEW.ASYNC.T ;  /* 0x00000000000073c6 */ /* 0x000e640000000200 */
[----:B-1----:R-:W-:Y:S01]  /*8450*/  NOP ;  /* 0x0000000000007918 */ /* 0x002fe20000000000 */
[----:B------:R-:W-:Y:S01]  /*8460*/  USHF.L.U32 UR4, UR4, 0x1f, URZ ;  /* 0x0000001f04047899 */ /* 0x000fe200080006ff */
[----:B------:R3:W-:Y:S01]  /*8470*/  @P0 SYNCS.ARRIVE.TRANS64.ART0 RZ, [UR5+0xb0], R158 ;  /* 0x0000b09effff09a7 */ /* 0x0007e20008500005 */
[----:B------:R-:W-:-:S04]  /*8480*/  FADD2 R34, R34.F32x2.HI_LO, R102.F32x2.HI_LO ;  /* 0x000000662222724b */ /* 0x000fc80000000000 */
[----:B------:R-:W-:Y:S02]  /*8490*/  IMAD.U32 R159, RZ, RZ, UR4 ;  /* 0x00000004ff9f7e24 */ /* 0x000fe4000f8e00ff */
[----:B------:R-:W-:Y:S02]  /*84a0*/  FADD2 R30, R30.F32x2.HI_LO, R34.F32x2.HI_LO ;  /* 0x000000221e1e724b */ /* 0x000fe40000000000 */
[----:B------:R-:W1:Y:S02]  /*84b0*/  SYNCS.PHASECHK.TRANS64.TRYWAIT P0, [UR8], R159 ;  /* 0x0000009fff0075a7 */ /* 0x000e640008001108 */
[----:B-1-3--:R-:W-:Y:S05]  /*84c0*/  @!P0 BRA `(.L_x_49) ;  /* 0x0000004c00e88947 */ /* 0x00afea0003800000 */
.L_x_120:
[----:B------:R-:W-:Y:S01]  /*84d0*/  FADD R171, R30, R31 ;  /* 0x0000001f1eab7221 */ /* 0x000fe20000000000 */
[----:B------:R-:W-:Y:S06]  /*84e0*/  BRA.U !UP0, `(.L_x_50) ;  /* 0x0000001d08f87547 */ /* 0x000fec000b800000 */
[----:B------:R-:W2:Y:S01]  /*84f0*/  LDCU UR5, c[0x0][0x600] ;  /* 0x0000c000ff0577ac */ /* 0x000ea20008000800 */
[----:B------:R-:W-:Y:S01]  /*8500*/  UMOV UR11, URZ ;  /* 0x000000ff000b7c82 */ /* 0x000fe20008000000 */
.L_x_53:
[----:B------:R-:W-:Y:S01]  /*8510*/  UMOV UR6, UR16 ;  /* 0x0000001000067c82 */ /* 0x000fe20008000000 */
[----:B------:R-:W-:Y:S01]  /*8520*/  USHF.L.U32 UR4, UR10, 0x1f, URZ ;  /* 0x0000001f0a047899 */ /* 0x000fe200080006ff */
[----:B------:R-:W-:Y:S01]  /*8530*/  R2UR UR7, R148 ;  /* 0x00000000940772ca */ /* 0x000fe200000e0000 */
[----:B------:R-:W-:-:S04]  /*8540*/  @!UP2 UIADD3 UR6, UPT, UPT, UR12, URZ, URZ ;  /* 0x000000ff0c06a290 */ /* 0x000fc8000fffe0ff */
[----:B------:R-:W-:-:S05]  /*8550*/  MOV R4, UR4 ;  /* 0x0000000400047c02 */ /* 0x000fca0008000f00 */
[----:B------:R-:W3:Y:S02]  /*8560*/  SYNCS.PHASECHK.TRANS64.TRYWAIT P0, [UR6+0x90], R4 ;  /* 0x00009004ff0075a7 */ /* 0x000ee40008001106 */
[----:B---3--:R-:W-:Y:S05]  /*8570*/  @!P0 BRA `(.L_x_51) ;  /* 0x0000004c00d88947 */ /* 0x008fea0003800000 */
.L_x_122:
[----:B------:R-:W4:Y:S01]  /*8580*/  LDTM.x32 R100, tmem[UR7] ;  /* 0x00000007006479ee */ /* 0x000f2200082c0000 */
[----:B------:R-:W-:Y:S01]  /*8590*/  R2UR UR4, R145 ;  /* 0x00000000910472ca */ /* 0x000fe200000e0000 */
[----:B------:R-:W-:Y:S01]  /*85a0*/  IMAD.MOV.U32 R173, RZ, RZ, 0x3d9df09d ;  /* 0x3d9df09dffad7424 */ /* 0x000fe200078e00ff */
[----:B------:R-:W-:-:S11]  /*85b0*/  R2UR UR7, R149 ;  /* 0x00000000950772ca */ /* 0x000fd600000e0000 */
[----:B------:R-:W5:Y:S01]  /*85c0*/  LDTM.x32 R68, tmem[UR4] ;  /* 0x00000004004479ee */ /* 0x000f6200082c0000 */
[----:B------:R-:W-:Y:S01]  /*85d0*/  R2UR UR4, R156 ;  /* 0x000000009c0472ca */ /* 0x000fe200000e0000 */
[----:B------:R-:W1:Y:S01]  /*85e0*/  LDTM.x32 R36, tmem[UR7] ;  /* 0x00000007002479ee */ /* 0x000e6200082c0000 */
[----:B----4-:R-:W-:Y:S02]  /*85f0*/  FMNMX3 R136, R170, R100, R101, !PT ;  /* 0x00000064aa887276 */ /* 0x010fe40007800065 */
[----:B------:R-:W-:Y:S02]  /*8600*/  FMNMX R133, R102, R103, !PT ;  /* 0x0000006766857209 */ /* 0x000fe40007800000 */
[----:B------:R-:W-:-:S07]  /*8610*/  FMNMX R132, R104, R105, !PT ;  /* 0x0000006968847209 */ /* 0x000fce0007800000 */
[----:B-1-3--:R-:W1:Y:S01]  /*8620*/  LDTM.x32 R4, tmem[UR4] ;  /* 0x00000004000479ee */ /* 0x00ae6200082c0000 */
[----:B------:R-:W-:Y:S02]  /*8630*/  FMNMX R161, R106, R107, !PT ;  /* 0x0000006b6aa17209 */ /* 0x000fe40007800000 */
        /* <DEDUP_REMOVED lines=12> */
[----:B-----5:R-:W-:Y:S02]  /*8700*/  FMNMX3 R136, R136, R68, R69, !PT ;  /* 0x0000004488887276 */ /* 0x020fe40007800045 */
        /* <DEDUP_REMOVED lines=31> */
[----:B-1----:R-:W-:Y:S02]  /*8900*/  FMNMX3 R136, R136, R4, R5, !PT ;  /* 0x0000000488887276 */ /* 0x002fe40007800005 */
        /* <DEDUP_REMOVED lines=15> */
[----:B------:R-:W-:Y:S02]  /*8a00*/  FMNMX R133, R136, R133, !PT ;  /* 0x0000008588857209 */ /* 0x000fe40007800000 */
[----:B------:R-:W-:Y:S02]  /*8a10*/  R2UR UR4, R149 ;  /* 0x00000000950472ca */ /* 0x000fe400000e0000 */
[----:B------:R-:W-:-:S04]  /*8a20*/  FMNMX3 R161, R133, R132, R161, !PT ;  /* 0x0000008485a17276 */ /* 0x000fc800078000a1 */
[----:B------:R-:W-:-:S04]  /*8a30*/  FSETP.NEU.AND P0, PT, R161, -INF , PT ;  /* 0xff800000a100780b */ /* 0x000fc80003f0d000 */
[----:B------:R-:W-:Y:S02]  /*8a40*/  FSEL R133, R161, RZ, P0 ;  /* 0x000000ffa1857208 */ /* 0x000fe40000000000 */
[----:B------:R-:W-:-:S03]  /*8a50*/  ELECT P0, URZ, PT ;  /* 0x0000000000ff782f */ /* 0x000fc60003800000 */
[----:B------:R-:W-:-:S04]  /*8a60*/  FADD R172, -R133, R170 ;  /* 0x000000aa85ac7221 */ /* 0x000fc80000000100 */
[----:B--2---:R-:W-:-:S05]  /*8a70*/  FMUL R172, R172, UR5 ;  /* 0x00000005acac7c20 */ /* 0x004fca0008400000 */
[----:B------:R-:W-:Y:S02]  /*8a80*/  FSETP.GE.AND P1, PT, R172, -8, PT ;  /* 0xc1000000ac00780b */ /* 0x000fe40003f26000 */
[----:B------:R-:W1:Y:S02]  /*8a90*/  MUFU.EX2 R172, R172 ;  /* 0x000000ac00ac7308 */ /* 0x000e640000000800 */
[C---:B------:R-:W-:Y:S02]  /*8aa0*/  FSEL R174, R170.reuse, R133, P1 ;  /* 0x00000085aaae7208 */ /* 0x040fe40000800000 */
[----:B------:R-:W-:-:S03]  /*8ab0*/  FSEL R170, R170, R161, P1 ;  /* 0x000000a1aaaa7208 */ /* 0x000fc60000800000 */
[----:B------:R-:W-:-:S04]  /*8ac0*/  FFMA R174, -R174, UR5, RZ ;  /* 0x00000005aeae7c23 */ /* 0x000fc800080001ff */
[--C-:B------:R-:W-:Y:S02]  /*8ad0*/  FFMA2 R80, R80.F32x2.HI_LO, UR5.F32, R174.reuse.F32 ;  /* 0x0000000550507c49 */ /* 0x100fe400092000ae */
[--C-:B------:R-:W-:Y:S02]  /*8ae0*/  FFMA2 R132, R100.F32x2.HI_LO, UR5.F32, R174.reuse.F32 ;  /* 0x0000000564847c49 */ /* 0x100fe400092000ae */
[--C-:B------:R-:W-:Y:S01]  /*8af0*/  FFMA2 R136, R102.F32x2.HI_LO, UR5.F32, R174.reuse.F32 ;  /* 0x0000000566887c49 */ /* 0x100fe200092000ae */
[----:B------:R-:W-:Y:S01]  /*8b00*/  FMNMX R80, R80, -127, !PT ;  /* 0xc2fe000050507809 */ /* 0x000fe20007800000 */
[--C-:B------:R-:W-:Y:S01]  /*8b10*/  FFMA2 R138, R104.F32x2.HI_LO, UR5.F32, R174.reuse.F32 ;  /* 0x00000005688a7c49 */ /* 0x100fe200092000ae */
[----:B------:R-:W-:Y:S01]  /*8b20*/  FMNMX R81, R81, -127, !PT ;  /* 0xc2fe000051517809 */ /* 0x000fe20007800000 */
[--C-:B------:R-:W-:Y:S01]  /*8b30*/  FFMA2 R142, R106.F32x2.HI_LO, UR5.F32, R174.reuse.F32 ;  /* 0x000000056a8e7c49 */ /* 0x100fe200092000ae */
[----:B------:R-:W-:Y:S01]  /*8b40*/  MUFU.EX2 R132, R132 ;  /* 0x0000008400847308 */ /* 0x000fe20000000800 */
[----:B------:R-:W-:-:S02]  /*8b50*/  FFMA2 R146, R108.F32x2.HI_LO, UR5.F32, R174.F32 ;  /* 0x000000056c927c49 */ /* 0x000fc400092000ae */
[----:B------:R-:W-:Y:S02]  /*8b60*/  IMAD.U32 R105, RZ, RZ, UR15 ;  /* 0x0000000fff697e24 */ /* 0x000fe4000f8e00ff */
[--C-:B------:R-:W-:Y:S01]  /*8b70*/  FFMA2 R150, R110.F32x2.HI_LO, UR5.F32, R174.reuse.F32 ;  /* 0x000000056e967c49 */ /* 0x100fe200092000ae */
[----:B-1----:R-:W-:Y:S01]  /*8b80*/  FSEL R172, R172, 1, !P1 ;  /* 0x3f800000acac7808 */ /* 0x002fe20004800000 */
[--C-:B------:R-:W-:Y:S02]  /*8b90*/  FFMA2 R152, R112.F32x2.HI_LO, UR5.F32, R174.reuse.F32 ;  /* 0x0000000570987c49 */ /* 0x100fe400092000ae */
[----:B------:R-:W-:Y:S02]  /*8ba0*/  IMAD.U32 R108, RZ, RZ, UR13 ;  /* 0x0000000dff6c7e24 */ /* 0x000fe4000f8e00ff */
[--C-:B------:R-:W-:Y:S01]  /*8bb0*/  FFMA2 R154, R114.F32x2.HI_LO, UR5.F32, R174.reuse.F32 ;  /* 0x00000005729a7c49 */ /* 0x100fe200092000ae */
[----:B------:R-:W1:Y:S01]  /*8bc0*/  MUFU.EX2 R133, R133 ;  /* 0x0000008500857308 */ /* 0x000e620000000800 */
[----:B------:R-:W-:Y:S01]  /*8bd0*/  FFMA2 R116, R116.F32x2.HI_LO, UR5.F32, R174.F32 ;  /* 0x0000000574747c49 */ /* 0x000fe200092000ae */
[----:B------:R-:W-:Y:S01]  /*8be0*/  LOP3.LUT R105, R105, 0x7f, R134, 0xf8, !PT ;  /* 0x0000007f69697812 */ /* 0x000fe200078ef886 */
[----:B------:R-:W-:-:S02]  /*8bf0*/  FFMA2 R118, R118.F32x2.HI_LO, UR5.F32, R174.F32 ;  /* 0x0000000576767c49 */ /* 0x000fc400092000ae */
[--C-:B------:R-:W-:Y:S01]  /*8c00*/  FFMA2 R120, R120.F32x2.HI_LO, UR5.F32, R174.reuse.F32 ;  /* 0x0000000578787c49 */ /* 0x100fe200092000ae */
[----:B------:R-:W-:Y:S01]  /*8c10*/  LEA R105, R105, UR12, 0x2 ;  /* 0x0000000c69697c11 */ /* 0x000fe2000f8e10ff */
[--C-:B------:R-:W-:Y:S01]  /*8c20*/  FFMA2 R122, R122.F32x2.HI_LO, UR5.F32, R174.reuse.F32 ;  /* 0x000000057a7a7c49 */ /* 0x100fe200092000ae */
[----:B------:R-:W-:Y:S01]  /*8c30*/  MUFU.EX2 R136, R136 ;  /* 0x0000008800887308 */ /* 0x000fe20000000800 */
[--C-:B------:R-:W-:Y:S02]  /*8c40*/  FFMA2 R124, R124.F32x2.HI_LO, UR5.F32, R174.reuse.F32 ;  /* 0x000000057c7c7c49 */ /* 0x100fe400092000ae */
[--C-:B------:R-:W-:Y:S01]  /*8c50*/  FFMA2 R126, R126.F32x2.HI_LO, UR5.F32, R174.reuse.F32 ;  /* 0x000000057e7e7c49 */ /* 0x100fe200092000ae */
[----:B------:R2:W-:Y:S01]  /*8c60*/  STS [R105+0x15c], R172 ;  /* 0x00015cac69007388 */ /* 0x0005e20000000800 */
[--C-:B------:R-:W-:Y:S02]  /*8c70*/  FFMA2 R128, R128.F32x2.HI_LO, UR5.F32, R174.reuse.F32 ;  /* 0x0000000580807c49 */ /* 0x100fe400092000ae */
[--C-:B------:R-:W-:Y:S01]  /*8c80*/  FFMA2 R130, R130.F32x2.HI_LO, UR5.F32, R174.reuse.F32 ;  /* 0x0000000582827c49 */ /* 0x100fe200092000ae */
[----:B------:R-:W3:Y:S01]  /*8c90*/  MUFU.EX2 R137, R137 ;  /* 0x0000008900897308 */ /* 0x000ee20000000800 */
[----:B------:R-:W-:Y:S01]  /*8ca0*/  FADD2.RM R158, R80.F32x2.HI_LO, 12582912 ;  /* 0x4b400000509e744b */ /* 0x000fe20000204000 */
[----:B-1----:R-:W-:Y:S01]  /*8cb0*/  F2FP.F16.F32.PACK_AB R100, R133, R132 ;  /* 0x000000848564723e */ /* 0x002fe200000000ff */
[----:B------:R-:W-:-:S02]  /*8cc0*/  FFMA2 R68, R68.F32x2.HI_LO, UR5.F32, R174.F32 ;  /* 0x0000000544447c49 */ /* 0x000fc400092000ae */
[----:B------:R-:W-:Y:S02]  /*8cd0*/  FADD2 R162, R158.F32x2.HI_LO, -12582912 ;  /* 0xcb4000009ea2744b */ /* 0x000fe40000200000 */
[----:B------:R-:W-:Y:S01]  /*8ce0*/  FFMA2 R70, R70.F32x2.HI_LO, UR5.F32, R174.F32 ;  /* 0x0000000546467c49 */ /* 0x000fe200092000ae */
[----:B------:R-:W-:Y:S01]  /*8cf0*/  MUFU.EX2 R138, R138 ;  /* 0x0000008a008a7308 */ /* 0x000fe20000000800 */
[----:B------:R-:W-:Y:S02]  /*8d00*/  FADD2 R162, R80.F32x2.HI_LO, -R162.F32x2.HI_LO ;  /* 0x800000a250a2724b */ /* 0x000fe40000000000 */
[--C-:B------:R-:W-:Y:S02]  /*8d10*/  FFMA2 R80, R82.F32x2.HI_LO, UR5.F32, R174.reuse.F32 ;  /* 0x0000000552507c49 */ /* 0x100fe400092000ae */
[----:B------:R-:W-:Y:S02]  /*8d20*/  FFMA2 R82, R162.F32x2.HI_LO, R173.F32, 0.22756439447402954102 ;  /* 0x3e6906a4a2527449 */ /* 0x000fe400012000ad */
[--C-:B------:R-:W-:Y:S01]  /*8d30*/  FFMA2 R72, R72.F32x2.HI_LO, UR5.F32, R174.reuse.F32 ;  /* 0x0000000548487c49 */ /* 0x100fe200092000ae */
[----:B------:R-:W1:Y:S01]  /*8d40*/  MUFU.EX2 R139, R139 ;  /* 0x0000008b008b7308 */ /* 0x000e620000000800 */
[----:B---3--:R-:W-:Y:S01]  /*8d50*/  F2FP.F16.F32.PACK_AB R101, R137, R136 ;  /* 0x000000888965723e */ /* 0x008fe200000000ff */
[--C-:B------:R-:W-:Y:S01]  /*8d60*/  FFMA2 R74, R74.F32x2.HI_LO, UR5.F32, R174.reuse.F32 ;  /* 0x000000054a4a7c49 */ /* 0x100fe200092000ae */
[----:B------:R-:W-:Y:S01]  /*8d70*/  FMNMX R80, R80, -127, !PT ;  /* 0xc2fe000050507809 */ /* 0x000fe20007800000 */
[--C-:B------:R-:W-:Y:S01]  /*8d80*/  FFMA2 R76, R76.F32x2.HI_LO, UR5.F32, R174.reuse.F32 ;  /* 0x000000054c4c7c49 */ /* 0x100fe200092000ae */
[----:B------:R-:W-:Y:S01]  /*8d90*/  FMNMX R81, R81, -127, !PT ;  /* 0xc2fe000051517809 */ /* 0x000fe20007800000 */
[----:B------:R-:W-:-:S02]  /*8da0*/  FFMA2 R78, R78.F32x2.HI_LO, UR5.F32, R174.F32 ;  /* 0x000000054e4e7c49 */ /* 0x000fc400092000ae */
[----:B------:R-:W-:Y:S01]  /*8db0*/  MUFU.EX2 R142, R142 ;  /* 0x0000008e008e7308 */ /* 0x000fe20000000800 */
[--C-:B------:R-:W-:Y:S02]  /*8dc0*/  FFMA2 R94, R94.F32x2.HI_LO, UR5.F32, R174.reuse.F32 ;  /* 0x000000055e5e7c49 */ /* 0x100fe400092000ae */
[--C-:B------:R-:W-:Y:S02]  /*8dd0*/  FFMA2 R168, R90.F32x2.HI_LO, UR5.F32, R174.reuse.F32 ;  /* 0x000000055aa87c49 */ /* 0x100fe400092000ae */
[--C-:B------:R-:W-:Y:S02]  /*8de0*/  FFMA2 R92, R92.F32x2.HI_LO, UR5.F32, R174.reuse.F32 ;  /* 0x000000055c5c7c49 */ /* 0x100fe400092000ae */
[--C-:B------:R-:W-:Y:S01]  /*8df0*/  FFMA2 R90, R52.F32x2.HI_LO, UR5.F32, R174.reuse.F32 ;  /* 0x00000005345a7c49 */ /* 0x100fe200092000ae */
[----:B------:R-:W3:Y:S01]  /*8e00*/  MUFU.EX2 R143, R143 ;  /* 0x0000008f008f7308 */ /* 0x000ee20000000800 */
[----:B-1----:R-:W-:Y:S01]  /*8e10*/  F2FP.F16.F32.PACK_AB R102, R139, R138 ;  /* 0x0000008a8b66723e */ /* 0x002fe200000000ff */
[----:B------:R-:W-:-:S02]  /*8e20*/  FFMA2 R164, R64.F32x2.HI_LO, UR5.F32, R174.F32 ;  /* 0x0000000540a47c49 */ /* 0x000fc400092000ae */
[--C-:B------:R-:W-:Y:S02]  /*8e30*/  FFMA2 R166, R66.F32x2.HI_LO, UR5.F32, R174.reuse.F32 ;  /* 0x0000000542a67c49 */ /* 0x100fe400092000ae */
[--C-:B------:R-:W-:Y:S01]  /*8e40*/  FFMA2 R52, R4.F32x2.HI_LO, UR5.F32, R174.reuse.F32 ;  /* 0x0000000504347c49 */ /* 0x100fe200092000ae */
[----:B------:R-:W-:Y:S01]  /*8e50*/  FMNMX R164, R164, -127, !PT ;  /* 0xc2fe0000a4a47809 */ /* 0x000fe20007800000 */
[----:B------:R-:W-:Y:S01]  /*8e60*/  MUFU.EX2 R146, R146 ;  /* 0x0000009200927308 */ /* 0x000fe20000000800 */
[--C-:B------:R-:W-:Y:S01]  /*8e70*/  FFMA2 R64, R14.F32x2.HI_LO, UR5.F32, R174.reuse.F32 ;  /* 0x000000050e407c49 */ /* 0x100fe200092000ae */
[----:B------:R-:W-:Y:S01]  /*8e80*/  FMNMX R165, R165, -127, !PT ;  /* 0xc2fe0000a5a57809 */ /* 0x000fe20007800000 */
[--C-:B------:R-:W-:Y:S01]  /*8e90*/  FFMA2 R66, R16.F32x2.HI_LO, UR5.F32, R174.reuse.F32 ;  /* 0x0000000510427c49 */ /* 0x100fe200092000ae */
[----:B------:R-:W-:Y:S01]  /*8ea0*/  FMNMX R166, R166, -127, !PT ;  /* 0xc2fe0000a6a67809 */ /* 0x000fe20007800000 */
[--C-:B------:R-:W-:Y:S01]  /*8eb0*/  FFMA2 R48, R48.F32x2.HI_LO, UR5.F32, R174.reuse.F32 ;  /* 0x0000000530307c49 */ /* 0x100fe200092000ae */
[----:B------:R-:W-:Y:S01]  /*8ec0*/  FMNMX R167, R167, -127, !PT ;  /* 0xc2fe0000a7a77809 */ /* 0x000fe20007800000 */
[--C-:B------:R-:W-:Y:S01]  /*8ed0*/  FFMA2 R50, R50.F32x2.HI_LO, UR5.F32, R174.reuse.F32 ;  /* 0x0000000532327c49 */ /* 0x100fe200092000ae */
[----:B------:R-:W1:Y:S01]  /*8ee0*/  MUFU.EX2 R147, R147 ;  /* 0x0000009300937308 */ /* 0x000e620000000800 */
[----:B---3--:R-:W-:Y:S01]  /*8ef0*/  F2FP.F16.F32.PACK_AB R103, R143, R142 ;  /* 0x0000008e8f67723e */ /* 0x008fe200000000ff */
[----:B------:R-:W-:-:S02]  /*8f00*/  FFMA2 R38, R38.F32x2.HI_LO, UR5.F32, R174.F32 ;  /* 0x0000000526267c49 */ /* 0x000fc400092000ae */
[----:B------:R-:W-:Y:S01]  /*8f10*/  FMNMX R50, R50, -127, !PT ;  /* 0xc2fe000032327809 */ /* 0x000fe20007800000 */
[--C-:B------:R-:W-:Y:S01]  /*8f20*/  FFMA2 R40, R40.F32x2.HI_LO, UR5.F32, R174.reuse.F32 ;  /* 0x0000000528287c49 */ /* 0x100fe200092000ae */
[----:B------:R-:W-:Y:S01]  /*8f30*/  FMNMX R51, R51, -127, !PT ;  /* 0xc2fe000033337809 */ /* 0x000fe20007800000 */
[--C-:B------:R-:W-:Y:S01]  /*8f40*/  FFMA2 R42, R42.F32x2.HI_LO, UR5.F32, R174.reuse.F32 ;  /* 0x000000052a2a7c49 */ /* 0x100fe200092000ae */
[----:B------:R-:W-:Y:S01]  /*8f50*/  MUFU.EX2 R150, R150 ;  /* 0x0000009600967308 */ /* 0x000fe20000000800 */
[--C-:B------:R-:W-:Y:S02]  /*8f60*/  FFMA2 R46, R46.F32x2.HI_LO, UR5.F32, R174.reuse.F32 ;  /* 0x000000052e2e7c49 */ /* 0x100fe400092000ae */
[--C-:B------:R-:W-:Y:S02]  /*8f70*/  FFMA2 R56, R56.F32x2.HI_LO, UR5.F32, R174.reuse.F32 ;  /* 0x0000000538387c49 */ /* 0x100fe400092000ae */
[--C-:B------:R-:W-:Y:S02]  /*8f80*/  FFMA2 R20, R20.F32x2.HI_LO, UR5.F32, R174.reuse.F32 ;  /* 0x0000000514147c49 */ /* 0x100fe400092000ae */
[--C-:B------:R-:W-:Y:S01]  /*8f90*/  FFMA2 R22, R22.F32x2.HI_LO, UR5.F32, R174.reuse.F32 ;  /* 0x0000000516167c49 */ /* 0x100fe200092000ae */
[----:B------:R-:W2:Y:S01]  /*8fa0*/  MUFU.EX2 R151, R151 ;  /* 0x0000009700977308 */ /* 0x000ea20000000800 */
[----:B-1----:R-:W-:Y:S01]  /*8fb0*/  F2FP.F16.F32.PACK_AB R104, R147, R146 ;  /* 0x000000929368723e */ /* 0x002fe200000000ff */
[----:B------:R-:W-:-:S02]  /*8fc0*/  FFMA2 R24, R24.F32x2.HI_LO, UR5.F32, R174.F32 ;  /* 0x0000000518187c49 */ /* 0x000fc400092000ae */
[--C-:B------:R-:W-:Y:S02]  /*8fd0*/  FFMA2 R26, R26.F32x2.HI_LO, UR5.F32, R174.reuse.F32 ;  /* 0x000000051a1a7c49 */ /* 0x100fe400092000ae */
[--C-:B------:R-:W-:Y:S02]  /*8fe0*/  FFMA2 R28, R28.F32x2.HI_LO, UR5.F32, R174.reuse.F32 ;  /* 0x000000051c1c7c49 */ /* 0x100fe400092000ae */
[----:B------:R-:W-:Y:S01]  /*8ff0*/  MUFU.EX2 R152, R152 ;  /* 0x0000009800987308 */ /* 0x000fe20000000800 */
[--C-:B------:R-:W-:Y:S02]  /*9000*/  FFMA2 R30, R30.F32x2.HI_LO, UR5.F32, R174.reuse.F32 ;  /* 0x000000051e1e7c49 */ /* 0x100fe400092000ae */
[--C-:B------:R-:W-:Y:S02]  /*9010*/  FFMA2 R32, R32.F32x2.HI_LO, UR5.F32, R174.reuse.F32 ;  /* 0x0000000520207c49 */ /* 0x100fe400092000ae */
[----:B------:R-:W-:-:S03]  /*9020*/  FFMA2 R34, R34.F32x2.HI_LO, UR5.F32, R174.F32 ;  /* 0x0000000522227c49 */ /* 0x000fc600092000ae */
[----:B------:R-:W1:Y:S01]  /*9030*/  MUFU.EX2 R153, R153 ;  /* 0x0000009900997308 */ /* 0x000e620000000800 */
[----:B--2---:R-:W-:-:S07]  /*9040*/  F2FP.F16.F32.PACK_AB R105, R151, R150 ;  /* 0x000000969769723e */ /* 0x004fce00000000ff */
[----:B------:R-:W-:Y:S08]  /*9050*/  MUFU.EX2 R154, R154 ;  /* 0x0000009a009a7308 */ /* 0x000ff00000000800 */
[----:B------:R-:W2:Y:S01]  /*9060*/  MUFU.EX2 R155, R155 ;  /* 0x0000009b009b7308 */ /* 0x000ea20000000800 */
[----:B-1----:R-:W-:-:S07]  /*9070*/  F2FP.F16.F32.PACK_AB R106, R153, R152 ;  /* 0x00000098996a723e */ /* 0x002fce00000000ff */
[----:B------:R-:W-:Y:S08]  /*9080*/  MUFU.EX2 R116, R116 ;  /* 0x0000007400747308 */ /* 0x000ff00000000800 */
[----:B------:R-:W1:Y:S01]  /*9090*/  MUFU.EX2 R117, R117 ;  /* 0x0000007500757308 */ /* 0x000e620000000800 */
[----:B------:R1:W-:Y:S06]  /*90a0*/  BAR.ARV R108, 0x40 ;  /* 0x0001006c0000751d */ /* 0x0003ec0000002000 */
[----:B--2---:R-:W-:Y:S01]  /*90b0*/  F2FP.F16.F32.PACK_AB R107, R155, R154 ;  /* 0x0000009a9b6b723e */ /* 0x004fe200000000ff */
[----:B------:R-:W-:Y:S08]  /*90c0*/  MUFU.EX2 R118, R118 ;  /* 0x0000007600767308 */ /* 0x000ff00000000800 */
[----:B------:R-:W2:Y:S08]  /*90d0*/  MUFU.EX2 R119, R119 ;  /* 0x0000007700777308 */ /* 0x000eb00000000800 */
[----:B------:R-:W-:Y:S01]  /*90e0*/  MUFU.EX2 R120, R120 ;  /* 0x0000007800787308 */ /* 0x000fe20000000800 */
[----:B-1----:R-:W-:-:S07]  /*90f0*/  F2FP.F16.F32.PACK_AB R108, R117, R116 ;  /* 0x00000074756c723e */ /* 0x002fce00000000ff */
[----:B------:R-:W1:Y:S01]  /*9100*/  MUFU.EX2 R121, R121 ;  /* 0x0000007900797308 */ /* 0x000e620000000800 */
[----:B--2---:R-:W-:-:S07]  /*9110*/  F2FP.F16.F32.PACK_AB R109, R119, R118 ;  /* 0x00000076776d723e */ /* 0x004fce00000000ff */
[----:B------:R-:W-:Y:S08]  /*9120*/  MUFU.EX2 R122, R122 ;  /* 0x0000007a007a7308 */ /* 0x000ff00000000800 */
[----:B------:R-:W2:Y:S01]  /*9130*/  MUFU.EX2 R123, R123 ;  /* 0x0000007b007b7308 */ /* 0x000ea20000000800 */
[----:B-1----:R-:W-:-:S07]  /*9140*/  F2FP.F16.F32.PACK_AB R110, R121, R120 ;  /* 0x00000078796e723e */ /* 0x002fce00000000ff */
[----:B------:R-:W-:Y:S08]  /*9150*/  MUFU.EX2 R124, R124 ;  /* 0x0000007c007c7308 */ /* 0x000ff00000000800 */
        /* <DEDUP_REMOVED lines=13> */
[----:B--2---:R-:W-:-:S04]  /*9230*/  F2FP.F16.F32.PACK_AB R115, R131, R130 ;  /* 0x000000828373723e */ /* 0x004fc800000000ff */
[----:B------:R2:W-:Y:S01]  /*9240*/  STTM.x16 tmem[UR4], R100 ;  /* 0x00000064000079ed */ /* 0x0005e20008240004 */
[----:B------:R-:W-:Y:S02]  /*9250*/  R2UR UR4, R157 ;  /* 0x000000009d0472ca */ /* 0x000fe400000e0000 */
[----:B------:R-:W-:Y:S08]  /*9260*/  MUFU.EX2 R70, R70 ;  /* 0x0000004600467308 */ /* 0x000ff00000000800 */
[----:B------:R-:W3:Y:S01]  /*9270*/  MUFU.EX2 R71, R71 ;  /* 0x0000004700477308 */ /* 0x000ee20000000800 */
[----:B-1----:R-:W-:-:S07]  /*9280*/  F2FP.F16.F32.PACK_AB R4, R69, R68 ;  /* 0x000000444504723e */ /* 0x002fce00000000ff */
[----:B------:R-:W-:Y:S08]  /*9290*/  MUFU.EX2 R72, R72 ;  /* 0x0000004800487308 */ /* 0x000ff00000000800 */
[----:B------:R-:W1:Y:S01]  /*92a0*/  MUFU.EX2 R73, R73 ;  /* 0x0000004900497308 */ /* 0x000e620000000800 */
[----:B---3--:R-:W-:-:S07]  /*92b0*/  F2FP.F16.F32.PACK_AB R5, R71, R70 ;  /* 0x000000464705723e */ /* 0x008fce00000000ff */
[----:B------:R-:W-:Y:S08]  /*92c0*/  MUFU.EX2 R74, R74 ;  /* 0x0000004a004a7308 */ /* 0x000ff00000000800 */
[----:B------:R-:W3:Y:S08]  /*92d0*/  MUFU.EX2 R75, R75 ;  /* 0x0000004b004b7308 */ /* 0x000ef00000000800 */
[----:B------:R-:W-:Y:S01]  /*92e0*/  MUFU.EX2 R76, R76 ;  /* 0x0000004c004c7308 */ /* 0x000fe20000000800 */
[----:B--2---:R-:W-:-:S02]  /*92f0*/  FADD2.RM R102, R80.F32x2.HI_LO, 12582912 ;  /* 0x4b4000005066744b */ /* 0x004fc40000204000 */
[-C--:B------:R-:W-:Y:S02]  /*9300*/  FFMA2 R100, R82.F32x2.HI_LO, R162.reuse.F32x2.HI_LO, 0.69514614343643188477 ;  /* 0x3f31f51952647449 */ /* 0x080fe400002000a2 */
[----:B------:R-:W-:Y:S02]  /*9310*/  FADD2 R104, R102.F32x2.HI_LO, -12582912 ;  /* 0xcb4000006668744b */ /* 0x000fe40000200000 */
[----:B------:R-:W-:Y:S01]  /*9320*/  FFMA2 R82, R98.F32x2.HI_LO, UR5.F32, R174.F32 ;  /* 0x0000000562527c49 */ /* 0x000fe200092000ae */
[----:B------:R-:W2:Y:S01]  /*9330*/  MUFU.EX2 R77, R77 ;  /* 0x0000004d004d7308 */ /* 0x000ea20000000800 */
[----:B------:R-:W-:Y:S02]  /*9340*/  FADD2 R104, R80.F32x2.HI_LO, -R104.F32x2.HI_LO ;  /* 0x800000685068724b */ /* 0x000fe40000000000 */
[----:B------:R-:W-:Y:S01]  /*9350*/  FFMA2 R100, R100.F32x2.HI_LO, R162.F32x2.HI_LO, 1 ;  /* 0x3f80000064647449 */ /* 0x000fe200002000a2 */
[----:B------:R-:W-:Y:S01]  /*9360*/  FMNMX R82, R82, -127, !PT ;  /* 0xc2fe000052527809 */ /* 0x000fe20007800000 */
[----:B------:R-:W-:Y:S01]  /*9370*/  FFMA2 R80, R104.F32x2.HI_LO, R173.F32, 0.22756439447402954102 ;  /* 0x3e6906a468507449 */ /* 0x000fe200012000ad */
[----:B------:R-:W-:Y:S01]  /*9380*/  FMNMX R83, R83, -127, !PT ;  /* 0xc2fe000053537809 */ /* 0x000fe20007800000 */
[----:B------:R-:W-:Y:S01]  /*9390*/  IMAD R100, R158, 0x800000, R100 ;  /* 0x008000009e647824 */ /* 0x000fe200078e0264 */
[----:B------:R-:W-:Y:S01]  /*93a0*/  MUFU.EX2 R78, R78 ;  /* 0x0000004e004e7308 */ /* 0x000fe20000000800 */
[----:B------:R-:W-:-:S02]  /*93b0*/  FFMA2 R80, R80.F32x2.HI_LO, R104.F32x2.HI_LO, 0.69514614343643188477 ;  /* 0x3f31f51950507449 */ /* 0x000fc40000200068 */
[----:B------:R-:W-:Y:S02]  /*93c0*/  IMAD R101, R159, 0x800000, R101 ;  /* 0x008000009f657824 */ /* 0x000fe400078e0265 */
[----:B------:R-:W-:Y:S02]  /*93d0*/  FADD2.RM R98, R82.F32x2.HI_LO, 12582912 ;  /* 0x4b4000005262744b */ /* 0x000fe40000204000 */
[----:B------:R-:W-:Y:S02]  /*93e0*/  FFMA2 R104, R80.F32x2.HI_LO, R104.F32x2.HI_LO, 1 ;  /* 0x3f80000050687449 */ /* 0x000fe40000200068 */
[----:B------:R-:W-:Y:S01]  /*93f0*/  FFMA2 R80, R96.F32x2.HI_LO, UR5.F32, R174.F32 ;  /* 0x0000000560507c49 */ /* 0x000fe200092000ae */
[----:B------:R-:W4:Y:S01]  /*9400*/  MUFU.EX2 R79, R79 ;  /* 0x0000004f004f7308 */ /* 0x000f220000000800 */
[----:B------:R-:W-:Y:S02]  /*9410*/  FADD2 R108, R98.F32x2.HI_LO, -12582912 ;  /* 0xcb400000626c744b */ /* 0x000fe40000200000 */
[----:B------:R-:W-:-:S02]  /*9420*/  IMAD R104, R102, 0x800000, R104 ;  /* 0x0080000066687824 */ /* 0x000fc400078e0268 */
[----:B------:R-:W-:Y:S01]  /*9430*/  FFMA2 R110, R54.F32x2.HI_LO, UR5.F32, R174.F32 ;  /* 0x00000005366e7c49 */ /* 0x000fe200092000ae */
[----:B------:R-:W-:Y:S01]  /*9440*/  FMNMX R80, R80, -127, !PT ;  /* 0xc2fe000050507809 */ /* 0x000fe20007800000 */
[----:B------:R-:W-:Y:S01]  /*9450*/  FADD2 R108, R82.F32x2.HI_LO, -R108.F32x2.HI_LO ;  /* 0x8000006c526c724b */ /* 0x000fe20000000000 */
[----:B------:R-:W-:Y:S01]  /*9460*/  FMNMX R81, R81, -127, !PT ;  /* 0xc2fe000051517809 */ /* 0x000fe20007800000 */
[--C-:B------:R-:W-:Y:S01]  /*9470*/  FFMA2 R82, R86.F32x2.HI_LO, UR5.F32, R174.reuse.F32 ;  /* 0x0000000556527c49 */ /* 0x100fe200092000ae */
[----:B------:R-:W-:Y:S01]  /*9480*/  MUFU.EX2 R94, R94 ;  /* 0x0000005e005e7308 */ /* 0x000fe20000000800 */
[----:B------:R-:W-:Y:S02]  /*9490*/  FFMA2 R86, R36.F32x2.HI_LO, UR5.F32, R174.F32 ;  /* 0x0000000524567c49 */ /* 0x000fe400092000ae */
[----:B------:R-:W-:Y:S02]  /*94a0*/  IMAD R105, R103, 0x800000, R105 ;  /* 0x0080000067697824 */ /* 0x000fe400078e0269 */
[----:B------:R-:W-:-:S02]  /*94b0*/  FADD2.RM R96, R80.F32x2.HI_LO, 12582912 ;  /* 0x4b4000005060744b */ /* 0x000fc40000204000 */
[--C-:B------:R-:W-:Y:S02]  /*94c0*/  FFMA2 R112, R58.F32x2.HI_LO, UR5.F32, R174.reuse.F32 ;  /* 0x000000053a707c49 */ /* 0x100fe400092000ae */
[----:B------:R-:W-:Y:S01]  /*94d0*/  FADD2 R106, R96.F32x2.HI_LO, -12582912 ;  /* 0xcb400000606a744b */ /* 0x000fe20000200000 */
[----:B------:R-:W-:Y:S01]  /*94e0*/  MUFU.EX2 R82, R82 ;  /* 0x0000005200527308 */ /* 0x000fe20000000800 */
[----:B------:R-:W-:Y:S02]  /*94f0*/  FFMA2 R114, R60.F32x2.HI_LO, UR5.F32, R174.F32 ;  /* 0x000000053c727c49 */ /* 0x000fe400092000ae */
[----:B------:R-:W-:Y:S02]  /*9500*/  FADD2 R106, R80.F32x2.HI_LO, -R106.F32x2.HI_LO ;  /* 0x8000006a506a724b */ /* 0x000fe40000000000 */
[--C-:B------:R-:W-:Y:S02]  /*9510*/  FFMA2 R162, R62.F32x2.HI_LO, UR5.F32, R174.reuse.F32 ;  /* 0x000000053ea27c49 */ /* 0x100fe400092000ae */
[----:B------:R-:W-:Y:S01]  /*9520*/  FFMA2 R80, R106.F32x2.HI_LO, R173.F32, 0.22756439447402954102 ;  /* 0x3e6906a46a507449 */ /* 0x000fe200012000ad */
[----:B------:R-:W5:Y:S01]  /*9530*/  MUFU.EX2 R83, R83 ;  /* 0x0000005300537308 */ /* 0x000f620000000800 */
[--C-:B------:R-:W-:Y:S01]  /*9540*/  FFMA2 R54, R6.F32x2.HI_LO, UR5.F32, R174.reuse.F32 ;  /* 0x0000000506367c49 */ /* 0x100fe200092000ae */
[----:B-1----:R-:W-:Y:S01]  /*9550*/  F2FP.F16.F32.PACK_AB R6, R73, R72 ;  /* 0x000000484906723e */ /* 0x002fe200000000ff */
[----:B------:R-:W-:Y:S01]  /*9560*/  FFMA2 R80, R80.F32x2.HI_LO, R106.F32x2.HI_LO, 0.69514614343643188477 ;  /* 0x3f31f51950507449 */ /* 0x000fe2000020006a */
[----:B---3--:R-:W-:Y:S01]  /*9570*/  F2FP.F16.F32.PACK_AB R7, R75, R74 ;  /* 0x0000004a4b07723e */ /* 0x008fe200000000ff */
[--C-:B------:R-:W-:Y:S01]  /*9580*/  FFMA2 R58, R8.F32x2.HI_LO, UR5.F32, R174.reuse.F32 ;  /* 0x00000005083a7c49 */ /* 0x100fe200092000ae */
[----:B--2---:R-:W-:Y:S01]  /*9590*/  F2FP.F16.F32.PACK_AB R8, R77, R76 ;  /* 0x0000004c4d08723e */ /* 0x004fe200000000ff */
[----:B------:R-:W-:Y:S01]  /*95a0*/  FFMA2 R106, R80.F32x2.HI_LO, R106.F32x2.HI_LO, 1 ;  /* 0x3f800000506a7449 */ /* 0x000fe2000020006a */
[----:B------:R-:W-:Y:S01]  /*95b0*/  MUFU.EX2 R36, R168 ;  /* 0x000000a800247308 */ /* 0x000fe20000000800 */
[----:B------:R-:W-:Y:S01]  /*95c0*/  FFMA2 R80, R84.F32x2.HI_LO, UR5.F32, R174.F32 ;  /* 0x0000000554507c49 */ /* 0x000fe200092000ae */
[----:B----4-:R-:W-:Y:S01]  /*95d0*/  F2FP.F16.F32.PACK_AB R9, R79, R78 ;  /* 0x0000004e4f09723e */ /* 0x010fe200000000ff */
[----:B------:R-:W-:-:S02]  /*95e0*/  FFMA2 R84, R108.F32x2.HI_LO, R173.F32, 0.22756439447402954102 ;  /* 0x3e6906a46c547449 */ /* 0x000fc400012000ad */
[----:B------:R-:W-:Y:S02]  /*95f0*/  IMAD R106, R96, 0x800000, R106 ;  /* 0x00800000606a7824 */ /* 0x000fe400078e026a */
[--C-:B------:R-:W-:Y:S02]  /*9600*/  FFMA2 R60, R10.F32x2.HI_LO, UR5.F32, R174.reuse.F32 ;  /* 0x000000050a3c7c49 */ /* 0x100fe400092000ae */
[----:B------:R-:W-:Y:S02]  /*9610*/  IMAD R107, R97, 0x800000, R107 ;  /* 0x00800000616b7824 */ /* 0x000fe400078e026b */
[----:B------:R-:W-:Y:S01]  /*9620*/  FFMA2 R84, R84.F32x2.HI_LO, R108.F32x2.HI_LO, 0.69514614343643188477 ;  /* 0x3f31f51954547449 */ /* 0x000fe2000020006c */
[----:B------:R-:W-:Y:S01]  /*9630*/  MUFU.EX2 R80, R80 ;  /* 0x0000005000507308 */ /* 0x000fe20000000800 */
[--C-:B------:R-:W-:Y:S01]  /*9640*/  FFMA2 R62, R12.F32x2.HI_LO, UR5.F32, R174.reuse.F32 ;  /* 0x000000050c3e7c49 */ /* 0x100fe200092000ae */
[----:B-----5:R-:W-:Y:S01]  /*9650*/  F2FP.F16.F32.PACK_AB R13, R83, R82 ;  /* 0x00000052530d723e */ /* 0x020fe200000000ff */
[----:B------:R-:W-:Y:S01]  /*9660*/  FFMA2 R108, R84.F32x2.HI_LO, R108.F32x2.HI_LO, 1 ;  /* 0x3f800000546c7449 */ /* 0x000fe2000020006c */
[----:B------:R-:W-:Y:S01]  /*9670*/  F2FP.F16.F32.PACK_AB R10, R101, R100 ;  /* 0x00000064650a723e */ /* 0x000fe200000000ff */
[--C-:B------:R-:W-:Y:S01]  /*9680*/  FFMA2 R84, R88.F32x2.HI_LO, UR5.F32, R174.reuse.F32 ;  /* 0x0000000558547c49 */ /* 0x100fe200092000ae */
[----:B------:R-:W-:Y:S01]  /*9690*/  F2FP.F16.F32.PACK_AB R11, R105, R104 ;  /* 0x00000068690b723e */ /* 0x000fe200000000ff */
[----:B------:R-:W-:Y:S01]  /*96a0*/  FFMA2 R88, R44.F32x2.HI_LO, UR5.F32, R174.F32 ;  /* 0x000000052c587c49 */ /* 0x000fe200092000ae */
[----:B------:R-:W1:Y:S01]  /*96b0*/  MUFU.EX2 R81, R81 ;  /* 0x0000005100517308 */ /* 0x000e620000000800 */
[----:B------:R-:W-:-:S02]  /*96c0*/  IMAD R108, R98, 0x800000, R108 ;  /* 0x00800000626c7824 */ /* 0x000fc400078e026c */
[----:B------:R-:W-:Y:S02]  /*96d0*/  FADD2.RM R96, R164.F32x2.HI_LO, 12582912 ;  /* 0x4b400000a460744b */ /* 0x000fe40000204000 */
[----:B------:R-:W-:Y:S02]  /*96e0*/  IMAD R109, R99, 0x800000, R109 ;  /* 0x00800000636d7824 */ /* 0x000fe400078e026d */
[----:B------:R-:W-:Y:S01]  /*96f0*/  IMAD.MOV.U32 R98, RZ, RZ, 0x1 ;  /* 0x00000001ff627424 */ /* 0x000fe200078e00ff */
[----:B------:R-:W-:Y:S08]  /*9700*/  MUFU.EX2 R84, R84 ;  /* 0x0000005400547308 */ /* 0x000ff00000000800 */
[----:B------:R-:W2:Y:S01]  /*9710*/  MUFU.EX2 R85, R85 ;  /* 0x0000005500557308 */ /* 0x000ea20000000800 */
[----:B-1----:R-:W-:-:S07]  /*9720*/  F2FP.F16.F32.PACK_AB R12, R81, R80 ;  /* 0x00000050510c723e */ /* 0x002fce00000000ff */
[----:B------:R1:W3:Y:S08]  /*9730*/  MUFU.EX2 R37, R169 ;  /* 0x000000a900257308 */ /* 0x0002f00000000800 */
[----:B------:R-:W-:Y:S01]  /*9740*/  MUFU.EX2 R44, R92 ;  /* 0x0000005c002c7308 */ /* 0x000fe20000000800 */
[----:B--2---:R-:W-:-:S07]  /*9750*/  F2FP.F16.F32.PACK_AB R14, R85, R84 ;  /* 0x00000054550e723e */ /* 0x004fce00000000ff */
[----:B------:R-:W2:Y:S01]  /*9760*/  MUFU.EX2 R45, R93 ;  /* 0x0000005d002d7308 */ /* 0x000ea20000000800 */
[----:B-1----:R-:W-:Y:S01]  /*9770*/  FFMA2 R168, R18.F32x2.HI_LO, UR5.F32, R174.F32 ;  /* 0x0000000512a87c49 */ /* 0x002fe200092000ae */
[----:B---3--:R-:W-:Y:S02]  /*9780*/  F2FP.F16.F32.PACK_AB R15, R37, R36 ;  /* 0x00000024250f723e */ /* 0x008fe400000000ff */
[----:B------:R-:W-:Y:S02]  /*9790*/  F2FP.F16.F32.PACK_AB R18, R107, R106 ;  /* 0x0000006a6b12723e */ /* 0x000fe400000000ff */
[----:B------:R-:W-:Y:S02]  /*97a0*/  F2FP.F16.F32.PACK_AB R19, R109, R108 ;  /* 0x0000006c6d13723e */ /* 0x000fe400000000ff */
[----:B------:R-:W1:Y:S08]  /*97b0*/  MUFU.EX2 R95, R95 ;  /* 0x0000005f005f7308 */ /* 0x000e700000000800 */
[----:B------:R-:W-:Y:S01]  /*97c0*/  MUFU.EX2 R86, R86 ;  /* 0x0000005600567308 */ /* 0x000fe20000000800 */
[----:B--2---:R-:W-:Y:S01]  /*97d0*/  F2FP.F16.F32.PACK_AB R16, R45, R44 ;  /* 0x0000002c2d10723e */ /* 0x004fe200000000ff */
[----:B------:R-:W-:-:S06]  /*97e0*/  FADD2.RM R92, R166.F32x2.HI_LO, 12582912 ;  /* 0x4b400000a65c744b */ /* 0x000fcc0000204000 */
[----:B------:R-:W2:Y:S01]  /*97f0*/  MUFU.EX2 R87, R87 ;  /* 0x0000005700577308 */ /* 0x000ea20000000800 */
[----:B-1----:R-:W-:-:S04]  /*9800*/  F2FP.F16.F32.PACK_AB R17, R95, R94 ;  /* 0x0000005e5f11723e */ /* 0x002fc800000000ff */
[----:B------:R1:W-:Y:S01]  /*9810*/  STTM.x16 tmem[UR4], R4 ;  /* 0x00000004000079ed */ /* 0x0003e20008240004 */
[----:B------:R-:W-:Y:S02]  /*9820*/  R2UR UR4, R156 ;  /* 0x000000009c0472ca */ /* 0x000fe400000e0000 */
[----:B------:R-:W-:Y:S08]  /*9830*/  MUFU.EX2 R38, R38 ;  /* 0x0000002600267308 */ /* 0x000ff00000000800 */
[----:B------:R-:W3:Y:S08]  /*9840*/  MUFU.EX2 R39, R39 ;  /* 0x0000002700277308 */ /* 0x000ef00000000800 */
[----:B------:R-:W-:Y:S08]  /*9850*/  MUFU.EX2 R40, R40 ;  /* 0x0000002800287308 */ /* 0x000ff00000000800 */
[----:B------:R-:W4:Y:S08]  /*9860*/  MUFU.EX2 R41, R41 ;  /* 0x0000002900297308 */ /* 0x000f300000000800 */
[----:B------:R-:W-:Y:S08]  /*9870*/  MUFU.EX2 R42, R42 ;  /* 0x0000002a002a7308 */ /* 0x000ff00000000800 */
[----:B------:R-:W5:Y:S08]  /*9880*/  MUFU.EX2 R43, R43 ;  /* 0x0000002b002b7308 */ /* 0x000f700000000800 */
[----:B------:R-:W-:Y:S01]  /*9890*/  MUFU.EX2 R88, R88 ;  /* 0x0000005800587308 */ /* 0x000fe20000000800 */
[----:B-1----:R-:W-:-:S02]  /*98a0*/  FMNMX R6, R48, -127, !PT ;  /* 0xc2fe000030067809 */ /* 0x002fc40007800000 */
[----:B------:R-:W-:Y:S01]  /*98b0*/  FMNMX R7, R49, -127, !PT ;  /* 0xc2fe000031077809 */ /* 0x000fe20007800000 */
[----:B------:R-:W-:-:S04]  /*98c0*/  FADD2.RM R48, R50.F32x2.HI_LO, 12582912 ;  /* 0x4b4000003230744b */ /* 0x000fc80000204000 */
[----:B------:R-:W-:Y:S01]  /*98d0*/  MUFU.EX2 R89, R89 ;  /* 0x0000005900597308 */ /* 0x000fe20000000800 */
[----:B------:R-:W-:-:S04]  /*98e0*/  FADD2.RM R4, R6.F32x2.HI_LO, 12582912 ;  /* 0x4b4000000604744b */ /* 0x000fc80000204000 */
[----:B------:R-:W-:-:S03]  /*98f0*/  FADD2 R8, R4.F32x2.HI_LO, -12582912 ;  /* 0xcb4000000408744b */ /* 0x000fc60000200000 */
[----:B------:R-:W-:Y:S01]  /*9900*/  MUFU.EX2 R46, R46 ;  /* 0x0000002e002e7308 */ /* 0x000fe20000000800 */
[----:B------:R-:W-:Y:S02]  /*9910*/  FADD2 R8, R6.F32x2.HI_LO, -R8.F32x2.HI_LO ;  /* 0x800000080608724b */ /* 0x000fe40000000000 */
[----:B------:R-:W-:Y:S02]  /*9920*/  FADD2 R6, R48.F32x2.HI_LO, -12582912 ;  /* 0xcb4000003006744b */ /* 0x000fe40000200000 */
[----:B------:R-:W-:Y:S02]  /*9930*/  FFMA2 R10, R8.F32x2.HI_LO, R173.F32, 0.22756439447402954102 ;  /* 0x3e6906a4080a7449 */ /* 0x000fe400012000ad */
[----:B------:R-:W-:Y:S01]  /*9940*/  FADD2 R6, R50.F32x2.HI_LO, -R6.F32x2.HI_LO ;  /* 0x800000063206724b */ /* 0x000fe20000000000 */
[----:B------:R-:W-:Y:S01]  /*9950*/  MUFU.EX2 R47, R47 ;  /* 0x0000002f002f7308 */ /* 0x000fe20000000800 */
[----:B------:R-:W-:-:S04]  /*9960*/  FFMA2 R10, R10.F32x2.HI_LO, R8.F32x2.HI_LO, 0.69514614343643188477 ;  /* 0x3f31f5190a0a7449 */ /* 0x000fc80000200008 */
[----:B------:R-:W-:Y:S02]  /*9970*/  FFMA2 R50, R10.F32x2.HI_LO, R8.F32x2.HI_LO, 1 ;  /* 0x3f8000000a327449 */ /* 0x000fe40000200008 */
[----:B------:R-:W-:Y:S01]  /*9980*/  FFMA2 R8, R6.F32x2.HI_LO, R173.F32, 0.22756439447402954102 ;  /* 0x3e6906a406087449 */ /* 0x000fe200012000ad */
[----:B------:R-:W-:Y:S01]  /*9990*/  MUFU.EX2 R90, R90 ;  /* 0x0000005a005a7308 */ /* 0x000fe20000000800 */
[----:B------:R-:W-:Y:S02]  /*99a0*/  FADD2 R10, R96.F32x2.HI_LO, -12582912 ;  /* 0xcb400000600a744b */ /* 0x000fe40000200000 */
[----:B------:R-:W-:Y:S02]  /*99b0*/  IMAD R50, R4, 0x800000, R50 ;  /* 0x0080000004327824 */ /* 0x000fe400078e0232 */
[----:B------:R-:W-:Y:S02]  /*99c0*/  FFMA2 R8, R8.F32x2.HI_LO, R6.F32x2.HI_LO, 0.69514614343643188477 ;  /* 0x3f31f51908087449 */ /* 0x000fe40000200006 */
[----:B------:R-:W-:-:S02]  /*99d0*/  IMAD R51, R5, 0x800000, R51 ;  /* 0x0080000005337824 */ /* 0x000fc400078e0233 */
[----:B------:R-:W-:Y:S01]  /*99e0*/  FADD2 R10, R164.F32x2.HI_LO, -R10.F32x2.HI_LO ;  /* 0x8000000aa40a724b */ /* 0x000fe20000000000 */
[----:B--2---:R-:W-:Y:S01]  /*99f0*/  F2FP.F16.F32.PACK_AB R4, R87, R86 ;  /* 0x000000565704723e */ /* 0x004fe200000000ff */
[----:B------:R-:W-:Y:S01]  /*9a00*/  FFMA2 R6, R8.F32x2.HI_LO, R6.F32x2.HI_LO, 1 ;  /* 0x3f80000008067449 */ /* 0x000fe20000200006 */
[----:B------:R-:W1:Y:S01]  /*9a10*/  MUFU.EX2 R91, R91 ;  /* 0x0000005b005b7308 */ /* 0x000e620000000800 */
[----:B------:R-:W-:Y:S01]  /*9a20*/  FFMA2 R12, R10.F32x2.HI_LO, R173.F32, 0.22756439447402954102 ;  /* 0x3e6906a40a0c7449 */ /* 0x000fe200012000ad */
[----:B---3--:R-:W-:Y:S01]  /*9a30*/  F2FP.F16.F32.PACK_AB R5, R39, R38 ;  /* 0x000000262705723e */ /* 0x008fe200000000ff */
[----:B------:R-:W-:Y:S02]  /*9a40*/  FADD2 R8, R92.F32x2.HI_LO, -12582912 ;  /* 0xcb4000005c08744b */ /* 0x000fe40000200000 */
[----:B------:R-:W-:Y:S02]  /*9a50*/  IMAD R48, R48, 0x800000, R6 ;  /* 0x0080000030307824 */ /* 0x000fe400078e0206 */
[----:B------:R-:W-:-:S02]  /*9a60*/  FFMA2 R12, R12.F32x2.HI_LO, R10.F32x2.HI_LO, 0.69514614343643188477 ;  /* 0x3f31f5190c0c7449 */ /* 0x000fc4000020000a */
[----:B------:R-:W-:Y:S02]  /*9a70*/  IMAD R49, R49, 0x800000, R7 ;  /* 0x0080000031317824 */ /* 0x000fe400078e0207 */
[----:B------:R-:W-:Y:S01]  /*9a80*/  FADD2 R8, R166.F32x2.HI_LO, -R8.F32x2.HI_LO ;  /* 0x80000008a608724b */ /* 0x000fe20000000000 */
[----:B------:R-:W-:Y:S01]  /*9a90*/  MUFU.EX2 R110, R110 ;  /* 0x0000006e006e7308 */ /* 0x000fe20000000800 */
[----:B------:R-:W-:Y:S01]  /*9aa0*/  FFMA2 R10, R12.F32x2.HI_LO, R10.F32x2.HI_LO, 1 ;  /* 0x3f8000000c0a7449 */ /* 0x000fe2000020000a */
[----:B----4-:R-:W-:Y:S01]  /*9ab0*/  F2FP.F16.F32.PACK_AB R6, R41, R40 ;  /* 0x000000282906723e */ /* 0x010fe200000000ff */
[----:B------:R-:W-:Y:S01]  /*9ac0*/  FFMA2 R12, R8.F32x2.HI_LO, R173.F32, 0.22756439447402954102 ;  /* 0x3e6906a4080c7449 */ /* 0x000fe200012000ad */
[----:B-----5:R-:W-:Y:S01]  /*9ad0*/  F2FP.F16.F32.PACK_AB R7, R43, R42 ;  /* 0x0000002a2b07723e */ /* 0x020fe200000000ff */
[----:B------:R-:W-:Y:S01]  /*9ae0*/  IMAD R96, R96, 0x800000, R10 ;  /* 0x0080000060607824 */ /* 0x000fe200078e020a */
[----:B------:R-:W-:Y:S01]  /*9af0*/  F2FP.F16.F32.PACK_AB R10, R51, R50 ;  /* 0x00000032330a723e */ /* 0x000fe200000000ff */
[----:B------:R-:W-:Y:S01]  /*9b00*/  FFMA2 R12, R12.F32x2.HI_LO, R8.F32x2.HI_LO, 0.69514614343643188477 ;  /* 0x3f31f5190c0c7449 */ /* 0x000fe20000200008 */
[----:B------:R-:W2:Y:S01]  /*9b10*/  MUFU.EX2 R111, R111 ;  /* 0x0000006f006f7308 */ /* 0x000ea20000000800 */
[----:B------:R-:W-:Y:S01]  /*9b20*/  IMAD R97, R97, 0x800000, R11 ;  /* 0x0080000061617824 */ /* 0x000fe200078e020b */
[----:B------:R-:W-:Y:S01]  /*9b30*/  F2FP.F16.F32.PACK_AB R11, R49, R48 ;  /* 0x00000030310b723e */ /* 0x000fe200000000ff */
[----:B------:R-:W-:Y:S01]  /*9b40*/  FFMA2 R8, R12.F32x2.HI_LO, R8.F32x2.HI_LO, 1 ;  /* 0x3f8000000c087449 */ /* 0x000fe20000200008 */
[----:B-1----:R-:W-:-:S02]  /*9b50*/  F2FP.F16.F32.PACK_AB R12, R91, R90 ;  /* 0x0000005a5b0c723e */ /* 0x002fc400000000ff */
[----:B------:R-:W-:Y:S01]  /*9b60*/  F2FP.F16.F32.PACK_AB R18, R97, R96 ;  /* 0x000000606112723e */ /* 0x000fe200000000ff */
[----:B------:R-:W-:Y:S01]  /*9b70*/  IMAD R92, R92, 0x800000, R8 ;  /* 0x008000005c5c7824 */ /* 0x000fe200078e0208 */
[----:B------:R-:W-:Y:S01]  /*9b80*/  MUFU.EX2 R56, R56 ;  /* 0x0000003800387308 */ /* 0x000fe20000000800 */
[----:B------:R-:W-:Y:S01]  /*9b90*/  IMAD R93, R93, 0x800000, R9 ;  /* 0x008000005d5d7824 */ /* 0x000fe200078e0209 */
[----:B------:R-:W-:Y:S02]  /*9ba0*/  F2FP.F16.F32.PACK_AB R8, R89, R88 ;  /* 0x000000585908723e */ /* 0x000fe400000000ff */
[----:B------:R-:W-:Y:S02]  /*9bb0*/  F2FP.F16.F32.PACK_AB R9, R47, R46 ;  /* 0x0000002e2f09723e */ /* 0x000fe400000000ff */
[----:B------:R-:W-:Y:S02]  /*9bc0*/  F2FP.F16.F32.PACK_AB R19, R93, R92 ;  /* 0x0000005c5d13723e */ /* 0x000fe400000000ff */
        /* <DEDUP_REMOVED lines=15> */
[----:B------:R-:W-:Y:S01]  /*9cc0*/  R2UR UR4, R160 ;  /* 0x00000000a00472ca */ /* 0x000fe200000e0000 */
[----:B------:R-:W2:Y:S01]  /*9cd0*/  FENCE.VIEW.ASYNC.T ;  /* 0x00000000000073c6 */ /* 0x000ea20000000200 */
[----:B------:R-:W-:Y:S01]  /*9ce0*/  MUFU.EX2 R54, R54 ;  /* 0x0000003600367308 */ /* 0x000fe20000000800 */
[----:B--2---:R2:W-:Y:S07]  /*9cf0*/  SYNCS.ARRIVE.TRANS64.ART0 RZ, [UR6+0xa0], R98 ;  /* 0x0000a062ffff79a7 */ /* 0x0045ee0008500006 */
[----:B------:R-:W3:Y:S08]  /*9d00*/  MUFU.EX2 R55, R55 ;  /* 0x0000003700377308 */ /* 0x000ef00000000800 */
[----:B------:R-:W-:Y:S08]  /*9d10*/  MUFU.EX2 R58, R58 ;  /* 0x0000003a003a7308 */ /* 0x000ff00000000800 */
[----:B------:R-:W4:Y:S08]  /*9d20*/  MUFU.EX2 R59, R59 ;  /* 0x0000003b003b7308 */ /* 0x000f300000000800 */
[----:B------:R-:W-:Y:S08]  /*9d30*/  MUFU.EX2 R60, R60 ;  /* 0x0000003c003c7308 */ /* 0x000ff00000000800 */
[----:B------:R-:W5:Y:S08]  /*9d40*/  MUFU.EX2 R61, R61 ;  /* 0x0000003d003d7308 */ /* 0x000f700000000800 */
[----:B------:R-:W-:Y:S01]  /*9d50*/  MUFU.EX2 R62, R62 ;  /* 0x0000003e003e7308 */ /* 0x000fe20000000800 */
[----:B-1----:R-:W-:-:S02]  /*9d60*/  F2FP.F16.F32.PACK_AB R4, R53, R52 ;  /* 0x000000343504723e */ /* 0x002fc400000000ff */
[----:B---3--:R-:W-:Y:S02]  /*9d70*/  F2FP.F16.F32.PACK_AB R5, R55, R54 ;  /* 0x000000363705723e */ /* 0x008fe400000000ff */
[----:B----4-:R-:W-:-:S03]  /*9d80*/  F2FP.F16.F32.PACK_AB R6, R59, R58 ;  /* 0x0000003a3b06723e */ /* 0x010fc600000000ff */
[----:B------:R-:W1:Y:S01]  /*9d90*/  MUFU.EX2 R63, R63 ;  /* 0x0000003f003f7308 */ /* 0x000e620000000800 */
[----:B-----5:R-:W-:-:S07]  /*9da0*/  F2FP.F16.F32.PACK_AB R7, R61, R60 ;  /* 0x0000003c3d07723e */ /* 0x020fce00000000ff */
[----:B------:R-:W-:Y:S08]  /*9db0*/  MUFU.EX2 R64, R64 ;  /* 0x0000004000407308 */ /* 0x000ff00000000800 */
[----:B------:R-:W3:Y:S01]  /*9dc0*/  MUFU.EX2 R65, R65 ;  /* 0x0000004100417308 */ /* 0x000ee20000000800 */
[----:B-1----:R-:W-:-:S07]  /*9dd0*/  F2FP.F16.F32.PACK_AB R8, R63, R62 ;  /* 0x0000003e3f08723e */ /* 0x002fce00000000ff */
[----:B------:R-:W-:Y:S08]  /*9de0*/  MUFU.EX2 R66, R66 ;  /* 0x0000004200427308 */ /* 0x000ff00000000800 */
[----:B------:R-:W1:Y:S01]  /*9df0*/  MUFU.EX2 R67, R67 ;  /* 0x0000004300437308 */ /* 0x000e620000000800 */
[----:B---3--:R-:W-:-:S07]  /*9e00*/  F2FP.F16.F32.PACK_AB R9, R65, R64 ;  /* 0x000000404109723e */ /* 0x008fce00000000ff */
        /* <DEDUP_REMOVED lines=26> */
[----:B-1----:R-:W-:Y:S02]  /*9fb0*/  F2FP.F16.F32.PACK_AB R18, R33, R32 ;  /* 0x000000202112723e */ /* 0x002fe400000000ff */
[----:B---3--:R-:W-:-:S04]  /*9fc0*/  F2FP.F16.F32.PACK_AB R19, R35, R34 ;  /* 0x000000222313723e */ /* 0x008fc800000000ff */
[----:B------:R2:W-:Y:S01]  /*9fd0*/  STTM.x16 tmem[UR4], R4 ;  /* 0x00000004000079ed */ /* 0x0005e20008240004 */
[----:B------:R-:W-:Y:S01]  /*9fe0*/  USHF.L.U32 UR4, UR9, 0x1f, URZ ;  /* 0x0000001f09047899 */ /* 0x000fe200080006ff */
[----:B------:R-:W1:Y:S02]  /*9ff0*/  FENCE.VIEW.ASYNC.T ;  /* 0x00000000000073c6 */ /* 0x000e640000000200 */
[----:B-1----:R-:W-:-:S03]  /*a000*/  NOP ;  /* 0x0000000000007918 */ /* 0x002fc60000000000 */
[----:B------:R-:W-:Y:S01]  /*a010*/  IMAD.U32 R99, RZ, RZ, UR4 ;  /* 0x00000004ff637e24 */ /* 0x000fe2000f8e00ff */
[----:B------:R2:W-:Y:S03]  /*a020*/  @P0 SYNCS.ARRIVE.TRANS64.ART0 RZ, [UR6+0xb0], R98 ;  /* 0x0000b062ffff09a7 */ /* 0x0005e60008500006 */
[----:B------:R-:W1:Y:S02]  /*a030*/  SYNCS.PHASECHK.TRANS64.TRYWAIT P0, [UR6+0x100], R99 ;  /* 0x00010063ff0075a7 */ /* 0x000e640008001106 */
[----:B-12---:R-:W-:Y:S05]  /*a040*/  @!P0 BRA `(.L_x_52) ;  /* 0x0000003400488947 */ /* 0x006fea0003800000 */
.L_x_124:
[----:B------:R-:W-:Y:S01]  /*a050*/  MOV R173, UR17 ;  /* 0x0000001100ad7c02 */ /* 0x000fe20008000f00 */
[----:B------:R-:W-:Y:S01]  /*a060*/  FMUL R172, R172, R171 ;  /* 0x000000abacac7220 */ /* 0x000fe20000400000 */
[----:B------:R-:W-:Y:S01]  /*a070*/  FADD2 R136, R136.F32x2.HI_LO, R150.F32x2.HI_LO ;  /* 0x000000968888724b */ /* 0x000fe20000000000 */
[----:B------:R-:W-:Y:S01]  /*a080*/  UIADD3 UR11, UPT, UPT, UR11, 0x1, URZ ;  /* 0x000000010b0b7890 */ /* 0x000fe2000fffe0ff */
[----:B------:R-:W-:Y:S01]  /*a090*/  FADD2 R138, R138.F32x2.HI_LO, R152.F32x2.HI_LO ;  /* 0x000000988a8a724b */ /* 0x000fe20000000000 */
[----:B------:R-:W-:Y:S01]  /*a0a0*/  ULOP3.LUT UR9, UR9, 0x1, URZ, 0x3c, !UPT ;  /* 0x0000000109097892 */ /* 0x000fe2000f8e3cff */
[----:B------:R-:W-:Y:S01]  /*a0b0*/  FADD2 R172, R172.F32x2.HI_LO, R132.F32x2.HI_LO ;  /* 0x00000084acac724b */ /* 0x000fe20000000000 */
[----:B------:R-:W-:Y:S01]  /*a0c0*/  UISETP.NE.AND UP0, UPT, UR11, UR14, UPT ;  /* 0x0000000e0b00728c */ /* 0x000fe2000bf05270 */
[----:B------:R-:W-:Y:S01]  /*a0d0*/  FADD2 R142, R142.F32x2.HI_LO, R154.F32x2.HI_LO ;  /* 0x0000009a8e8e724b */ /* 0x000fe20000000000 */
[----:B------:R-:W-:Y:S01]  /*a0e0*/  ULOP3.LUT UR10, UR10, 0x1, URZ, 0x3c, !UPT ;  /* 0x000000010a0a7892 */ /* 0x000fe2000f8e3cff */
[----:B------:R-:W-:-:S02]  /*a0f0*/  FADD2 R172, R172.F32x2.HI_LO, R146.F32x2.HI_LO ;  /* 0x00000092acac724b */ /* 0x000fc40000000000 */
[----:B------:R-:W-:Y:S02]  /*a100*/  FADD2 R136, R136.F32x2.HI_LO, R118.F32x2.HI_LO ;  /* 0x000000768888724b */ /* 0x000fe40000000000 */
[----:B------:R-:W-:Y:S02]  /*a110*/  FADD2 R138, R138.F32x2.HI_LO, R120.F32x2.HI_LO ;  /* 0x000000788a8a724b */ /* 0x000fe40000000000 */
[----:B------:R-:W-:Y:S02]  /*a120*/  FADD2 R142, R142.F32x2.HI_LO, R122.F32x2.HI_LO ;  /* 0x0000007a8e8e724b */ /* 0x000fe40000000000 */
[----:B------:R-:W-:Y:S02]  /*a130*/  FADD2 R172, R172.F32x2.HI_LO, R116.F32x2.HI_LO ;  /* 0x00000074acac724b */ /* 0x000fe40000000000 */
[----:B------:R-:W-:Y:S02]  /*a140*/  FADD2 R136, R136.F32x2.HI_LO, R126.F32x2.HI_LO ;  /* 0x0000007e8888724b */ /* 0x000fe40000000000 */
        /* <DEDUP_REMOVED lines=52> */
[----:B------:R-:W-:-:S04]  /*a490*/  FADD2 R136, R172.F32x2.HI_LO, R136.F32x2.HI_LO ;  /* 0x00000088ac88724b */ /* 0x000fc80000000000 */
[----:B------:R-:W-:-:S04]  /*a4a0*/  FADD2 R136, R136.F32x2.HI_LO, R138.F32x2.HI_LO ;  /* 0x0000008a8888724b */ /* 0x000fc80000000000 */
[----:B------:R-:W-:Y:S01]  /*a4b0*/  FADD R171, R136, R137 ;  /* 0x0000008988ab7221 */ /* 0x000fe20000000000 */
[----:B------:R-:W-:Y:S06]  /*a4c0*/  BRA.U UP0, `(.L_x_53) ;  /* 0xffffffe100107547 */ /* 0x000fec000b83ffff */
.L_x_50:
[----:B-1----:R-:W1:Y:S01]  /*a4d0*/  S2R R5, SR_TID.X ;  /* 0x0000000000057919 */ /* 0x002e620000002100 */
[----:B------:R-:W-:Y:S01]  /*a4e0*/  R2UR UR6, R2 ;  /* 0x00000000020672ca */ /* 0x000fe200000e0000 */
[----:B------:R-:W-:Y:S01]  /*a4f0*/  IMAD.U32 R2, RZ, RZ, UR20 ;  /* 0x00000014ff027e24 */ /* 0x000fe2000f8e00ff */
[----:B------:R-:W2:Y:S01]  /*a500*/  LDCU UR4, c[0x0][0x370] ;  /* 0x00006e00ff0477ac */ /* 0x000ea20008000800 */
[----:B------:R-:W-:Y:S01]  /*a510*/  IMAD.U32 R4, RZ, RZ, UR13 ;  /* 0x0000000dff047e24 */ /* 0x000fe2000f8e00ff */
[----:B------:R-:W3:Y:S09]  /*a520*/  LDCU UR5, c[0x0][0x624] ;  /* 0x0000c480ff0577ac */ /* 0x000ef20008000800 */
[----:B--2---:R-:W-:-:S04]  /*a530*/  UIADD3 UR6, UPT, UPT, UR4, UR6, URZ ;  /* 0x0000000604067290 */ /* 0x004fc8000fffe0ff */
[----:B---3--:R-:W-:Y:S01]  /*a540*/  UISETP.GE.AND UP0, UPT, UR6, UR5, UPT ;  /* 0x000000050600728c */ /* 0x008fe2000bf06270 */
[----:B-1----:R-:W-:-:S04]  /*a550*/  LOP3.LUT R2, R2, 0x7f, R5, 0xf8, !PT ;  /* 0x0000007f02027812 */ /* 0x002fc800078ef805 */
[----:B------:R-:W-:-:S05]  /*a560*/  LEA R2, R2, UR19, 0x2 ;  /* 0x0000001302027c11 */ /* 0x000fca000f8e10ff */
[----:B------:R-:W-:Y:S04]  /*a570*/  STS [R2+0x15c], R171 ;  /* 0x00015cab02007388 */ /* 0x000fe80000000800 */
[----:B------:R1:W-:Y:S02]  /*a580*/  STS [R2+0x55c], R170 ;  /* 0x00055caa02007388 */ /* 0x0003e40000000800 */
[----:B-1----:R-:W-:Y:S01]  /*a590*/  IMAD.U32 R2, RZ, RZ, UR6 ;  /* 0x00000006ff027e24 */ /* 0x002fe2000f8e00ff */
[----:B------:R3:W-:Y:S06]  /*a5a0*/  BAR.ARV R4, 0x40 ;  /* 0x000100040000751d */ /* 0x0007ec0000002000 */
[----:B------:R-:W-:Y:S05]  /*a5b0*/  BRA.U !UP0, `(.L_x_54) ;  /* 0xffffffb908407547 */ /* 0x000fea000b83ffff */
.L_x_46:
[----:B------:R-:W4:Y:S01]  /*a5c0*/  S2UR UR5, SR_CgaCtaId ;  /* 0x00000000000579c3 */ /* 0x000f220000008800 */
[----:B------:R-:W-:Y:S01]  /*a5d0*/  R2UR UR4, R0 ;  /* 0x00000000000472ca */ /* 0x000fe200000e0000 */
[----:B------:R-:W-:-:S06]  /*a5e0*/  USHF.L.U32 UR9, UR9, 0x1f, URZ ;  /* 0x0000001f09097899 */ /* 0x000fcc00080006ff */
[----:B------:R-:W-:-:S06]  /*a5f0*/  MOV R2, UR9 ;  /* 0x0000000900027c02 */ /* 0x000fcc0008000f00 */
[----:B------:R-:W-:-:S03]  /*a600*/  UISETP.GT.AND UP0, UPT, UR4, 0x3, UPT ;  /* 0x000000030400788c */ /* 0x000fc6000bf04270 */
[----:B------:R-:W-:Y:S02]  /*a610*/  UMOV UR4, 0x400 ;  /* 0x0000040000047882 */ /* 0x000fe40000000000 */
[----:B----4-:R-:W-:-:S04]  /*a620*/  ULEA UR5, UR5, UR4, 0x18 ;  /* 0x0000000405057291 */ /* 0x010fc8000f8ec0ff */
[----:B------:R-:W-:Y:S02]  /*a630*/  UIADD3 UR4, UPT, UPT, UR5, 0x8, URZ ;  /* 0x0000000805047890 */ /* 0x000fe4000fffe0ff */
[----:B------:R-:W-:-:S09]  /*a640*/  @!UP0 UIADD3 UR4, UPT, UPT, UR5, URZ, URZ ;  /* 0x000000ff05048290 */ /* 0x000fd2000fffe0ff */
[----:B------:R-:W4:Y:S02]  /*a650*/  SYNCS.PHASECHK.TRANS64.TRYWAIT P0, [UR4+0x100], R2 ;  /* 0x00010002ff0075a7 */ /* 0x000f240008001104 */
[----:B----4-:R-:W-:Y:S05]  /*a660*/  @!P0 BRA `(.L_x_55) ;  /* 0x0000002c00e08947 */ /* 0x010fea0003800000 */
.L_x_126:
[----:B------:R-:W-:Y:S06]  /*a670*/  BAR.ARV 0x2, 0x1a0 ;  /* 0x0086800000007b1d */ /* 0x000fec0000002000 */
.L_x_32:
[----:B------:R-:W-:-:S13]  /*a680*/  R2UR UR4, R0 ;  /* 0x00000000000472ca */ /* 0x000fda00000e0000 */
[----:B------:R-:W-:-:S04]  /*a690*/  ULOP3.LUT UR4, UR4, 0xfffffffc, URZ, 0xc0, !UPT ;  /* 0xfffffffc04047892 */ /* 0x000fc8000f8ec0ff */
[----:B------:R-:W-:-:S06]  /*a6a0*/  UISETP.NE.AND UP0, UPT, UR4, 0x8, UPT ;  /* 0x000000080400788c */ /* 0x000fcc000bf05270 */
[----:B------:R-:W-:-:S13]  /*a6b0*/  PLOP3.LUT P0, PT, PT, PT, UP0, 0x80, 0x8 ;  /* 0x000000000008781c */ /* 0x000fda0003f0f008 */
[----:B----4-:R-:W-:Y:S05]  /*a6c0*/  @P0 EXIT ;  /* 0x000000000000094d */ /* 0x010fea0003800000 */
[----:B------:R-:W-:-:S08]  /*a6d0*/  NOP ;  /* 0x0000000000007918 */ /* 0x000fd00000000000 */
[----:B------:R-:W4:-:S00]  /*a6e0*/  USETMAXREG.DEALLOC.CTAPOOL 0x40 ;  /* 0x00000040000079c8 */ /* 0x000f0000080e0500 */
[----:B------:R-:W5:Y:S01]  /*a6f0*/  S2UR UR18, SR_CTAID.X ;  /* 0x00000000001279c3 */ /* 0x000f620000002500 */
[----:B------:R-:W5:Y:S01]  /*a700*/  LDCU UR4, c[0x0][0x610] ;  /* 0x0000c200ff0477ac */ /* 0x000f620008000800 */
[----:B----4-:R-:W4:Y:S01]  /*a710*/  S2R R3, SR_TID.X ;  /* 0x0000000000037919 */ /* 0x010f220000002100 */
[----:B--23--:R-:W-:Y:S01]  /*a720*/  IMAD.MOV.U32 R4, RZ, RZ, 0x1 ;  /* 0x00000001ff047424 */ /* 0x00cfe200078e00ff */
[----:B------:R-:W2:Y:S04]  /*a730*/  LDCU.U8 UR13, c[0x0][0x614] ;  /* 0x0000c280ff0d77ac */ /* 0x000ea80008000000 */
[----:B------:R-:W3:Y:S01]  /*a740*/  S2UR UR7, SR_CgaCtaId ;  /* 0x00000000000779c3 */ /* 0x000ee20000008800 */
[----:B------:R-:W1:Y:S01]  /*a750*/  LDCU UR10, c[0x0][0x38c] ;  /* 0x00007180ff0a77ac */ /* 0x000e620008000800 */
[----:B------:R-:W2:Y:S01]  /*a760*/  LDCU UR11, c[0x0][0x624] ;  /* 0x0000c480ff0b77ac */ /* 0x000ea20008000800 */
[----:B------:R-:W-:Y:S01]  /*a770*/  UMOV UR6, 0x400 ;  /* 0x0000040000067882 */ /* 0x000fe20000000000 */
[----:B------:R-:W2:Y:S01]  /*a780*/  LDCU UR12, c[0x0][0x61c] ;  /* 0x0000c380ff0c77ac */ /* 0x000ea20008000800 */
[----:B------:R-:W-:Y:S01]  /*a790*/  UMOV UR19, 0x1 ;  /* 0x0000000100137882 */ /* 0x000fe20000000000 */
[----:B-----5:R-:W-:-:S02]  /*a7a0*/  UIMAD.WIDE.U32 UR4, UR18, UR4, URZ ;  /* 0x00000004120472a5 */ /* 0x020fc4000f8e00ff */
[----:B-1----:R-:W-:Y:S02]  /*a7b0*/  UIADD3 UR9, UPT, UPT, UR10, -0x1, URZ ;  /* 0xffffffff0a097890 */ /* 0x002fe4000fffe0ff */
[----:B------:R-:W-:Y:S02]  /*a7c0*/  UIADD3 UR4, UPT, UPT, -UR5, UR18, URZ ;  /* 0x0000001205047290 */ /* 0x000fe4000fffe1ff */
[----:B------:R-:W-:Y:S02]  /*a7d0*/  UIADD3 UR8, UPT, UPT, -UR10, URZ, URZ ;  /* 0x000000ff0a087290 */ /* 0x000fe4000fffe1ff */
[----:B--2---:R-:W-:Y:S01]  /*a7e0*/  USHF.R.U32.HI UR4, URZ, UR13, UR4 ;  /* 0x0000000dff047299 */ /* 0x004fe20008011604 */
[C---:B----4-:R-:W-:Y:S01]  /*a7f0*/  IMAD.SHL.U32 R5, R3.reuse, 0x20, RZ ;  /* 0x0000002003057824 */ /* 0x050fe200078e00ff */
[----:B------:R-:W1:Y:S01]  /*a800*/  LDCU.U8 UR13, c[0x0][0x615] ;  /* 0x0000c2a0ff0d77ac */ /* 0x000e620008000000 */
[----:B------:R-:W-:Y:S01]  /*a810*/  LOP3.LUT R2, R3, 0x7f, RZ, 0xc0, !PT ;  /* 0x0000007f03027812 */ /* 0x000fe200078ec0ff */
[----:B---3--:R-:W-:Y:S01]  /*a820*/  ULEA UR7, UR7, UR6, 0x18 ;  /* 0x0000000607077291 */ /* 0x008fe2000f8ec0ff */
[----:B------:R-:W-:Y:S01]  /*a830*/  BAR.SYNC.DEFER_BLOCKING 0x2, 0x1a0 ;  /* 0x0086800000007b1d */ /* 0x000fe20000010000 */
[----:B------:R-:W-:Y:S01]  /*a840*/  UIADD3 UR4, UPT, UPT, UR5, UR4, URZ ;  /* 0x0000000405047290 */ /* 0x000fe2000fffe0ff */
[----:B------:R-:W-:Y:S01]  /*a850*/  LOP3.LUT R5, R5, 0x3e0, RZ, 0xc0, !PT ;  /* 0x000003e005057812 */ /* 0x000fe200078ec0ff */
[----:B------:R-:W-:Y:S01]  /*a860*/  UISETP.GE.AND UP1, UPT, UR18, UR11, UPT ;  /* 0x0000000b1200728c */ /* 0x000fe2000bf26270 */
[----:B------:R-:W-:Y:S01]  /*a870*/  SHF.R.U32.HI R38, RZ, 0x5, R2 ;  /* 0x00000005ff267819 */ /* 0x000fe20000011602 */
[----:B------:R-:W-:-:S02]  /*a880*/  USHF.R.S32.HI UR6, URZ, 0x1f, UR9 ;  /* 0x0000001fff067899 */ /* 0x000fc40008011409 */
[----:B------:R-:W-:Y:S02]  /*a890*/  USHF.R.S32.HI UR8, URZ, 0x1f, UR8 ;  /* 0x0000001fff087899 */ /* 0x000fe40008011408 */
[----:B------:R-:W-:Y:S01]  /*a8a0*/  IMAD R5, R38, 0x400, R5 ;  /* 0x0000040026057824 */ /* 0x000fe200078e0205 */
[----:B------:R-:W-:Y:S02]  /*a8b0*/  UISETP.GT.AND UP0, UPT, UR10, URZ, UPT ;  /* 0x000000ff0a00728c */ /* 0x000fe4000bf04270 */
[----:B------:R-:W-:Y:S02]  /*a8c0*/  ULEA.HI UR6, UR6, UR9, URZ, 0x7 ;  /* 0x0000000906067291 */ /* 0x000fe4000f8f38ff */
[----:B-1----:R-:W-:Y:S01]  /*a8d0*/  USHF.R.U32.HI UR16, URZ, UR13, UR4 ;  /* 0x0000000dff107299 */ /* 0x002fe20008011604 */
[----:B------:R-:W1:Y:S03]  /*a8e0*/  LDCU.U8 UR13, c[0x0][0x620] ;  /* 0x0000c400ff0d77ac */ /* 0x000e660008000000 */
[----:B------:R-:W-:-:S02]  /*a8f0*/  UIMAD.WIDE.U32 UR4, UR16, UR12, URZ ;  /* 0x0000000c100472a5 */ /* 0x000fc4000f8e00ff */
[----:B------:R-:W-:Y:S01]  /*a900*/  ULEA.HI UR8, UR8, -UR10, URZ, 0x7 ;  /* 0x8000000a08087291 */ /* 0x000fe2000f8f38ff */
[----:B------:R-:W-:Y:S01]  /*a910*/  SYNCS.ARRIVE.TRANS64.ART0 RZ, [UR7+0xa0], R4 ;  /* 0x0000a004ffff79a7 */ /* 0x000fe20008500007 */
[----:B------:R-:W-:Y:S02]  /*a920*/  UIADD3 UR4, UPT, UPT, UR16, -UR5, URZ ;  /* 0x8000000510047290 */ /* 0x000fe4000fffe0ff */
[----:B------:R-:W-:Y:S02]  /*a930*/  USHF.R.S32.HI UR21, URZ, 0x7, UR6 ;  /* 0x00000007ff157899 */ /* 0x000fe40008011406 */
[----:B------:R-:W-:Y:S01]  /*a940*/  USHF.R.S32.HI UR6, URZ, 0x7, UR8 ;  /* 0x00000007ff067899 */ /* 0x000fe20008011408 */
[----:B------:R2:W-:Y:S03]  /*a950*/  SYNCS.ARRIVE.TRANS64.ART0 RZ, [UR7+0xa8], R4 ;  /* 0x0000a804ffff79a7 */ /* 0x0005e60008500007 */
[----:B------:R-:W-:-:S02]  /*a960*/  @!UP0 ULOP3.LUT UR21, URZ, UR6, URZ, 0x33, !UPT ;  /* 0x00000006ff158292 */ /* 0x000fc4000f8e33ff */
[----:B-1----:R-:W-:-:S04]  /*a970*/  USHF.R.U32.HI UR4, URZ, UR13, UR4 ;  /* 0x0000000dff047299 */ /* 0x002fc80008011604 */
[----:B------:R-:W-:Y:S01]  /*a980*/  UIADD3 UR4, UPT, UPT, UR5, UR4, URZ ;  /* 0x0000000405047290 */ /* 0x000fe2000fffe0ff */
[----:B--2---:R-:W-:-:S04]  /*a990*/  VIADD R4, R5, UR7 ;  /* 0x0000000705047c36 */ /* 0x004fc80008000000 */
[C---:B------:R-:W-:Y:S02]  /*a9a0*/  VIADD R5, R4.reuse, 0xc00 ;  /* 0x00000c0004057836 */ /* 0x040fe40000000000 */
[----:B------:R-:W-:-:S03]  /*a9b0*/  VIADD R4, R4, 0x5c00 ;  /* 0x00005c0004047836 */ /* 0x000fc60000000000 */
[----:B------:R-:W-:Y:S02]  /*a9c0*/  SHF.R.U32.HI R40, RZ, 0x3, R5 ;  /* 0x00000003ff287819 */ /* 0x000fe40000011605 */
[----:B------:R-:W-:Y:S02]  /*a9d0*/  SHF.R.U32.HI R39, RZ, 0x3, R4 ;  /* 0x00000003ff277819 */ /* 0x000fe40000011604 */
[----:B------:R-:W-:Y:S02]  /*a9e0*/  LOP3.LUT R40, R5, 0x10, R40, 0x78, !PT ;  /* 0x0000001005287812 */ /* 0x000fe400078e7828 */
[----:B------:R-:W-:Y:S01]  /*a9f0*/  LOP3.LUT R39, R4, 0x10, R39, 0x78, !PT ;  /* 0x0000001004277812 */ /* 0x000fe200078e7827 */
[----:B------:R-:W-:Y:S06]  /*aa00*/  BRA.U UP1, `(.L_x_56) ;  /* 0x0000001d01307547 */ /* 0x000fec000b800000 */
[----:B------:R-:W1:Y:S01]  /*aa10*/  LDCU.U8 UR5, c[0x0][0x621] ;  /* 0x0000c420ff0577ac */ /* 0x000e620008000000 */
[----:B------:R-:W-:Y:S01]  /*aa20*/  LOP3.LUT P0, RZ, R3, 0x4, RZ, 0xc0, !PT ;  /* 0x0000000403ff7812 */ /* 0x000fe2000780c0ff */
[----:B------:R-:W-:Y:S01]  /*aa30*/  IMAD.MOV.U32 R3, RZ, RZ, 0x10 ;  /* 0x00000010ff037424 */ /* 0x000fe200078e00ff */
[----:B------:R-:W-:Y:S01]  /*aa40*/  LEA R37, R2, UR7, 0x2 ;  /* 0x0000000702257c11 */ /* 0x000fe2000f8e10ff */
[----:B------:R-:W2:Y:S01]  /*aa50*/  LDCU UR14, c[0x0][0x60c] ;  /* 0x0000c180ff0e77ac */ /* 0x000ea20008000800 */
[----:B------:R-:W-:Y:S02]  /*aa60*/  IMAD.SHL.U32 R38, R38, 0x200000, RZ ;  /* 0x0020000026267824 */ /* 0x000fe400078e00ff */
[----:B------:R-:W-:Y:S01]  /*aa70*/  SEL R3, R3, 0xfffffff0, !P0 ;  /* 0xfffffff003037807 */ /* 0x000fe20004000000 */
[----:B------:R-:W3:Y:S04]  /*aa80*/  LDCU UR6, c[0x0][0x618] ;  /* 0x0000c300ff0677ac */ /* 0x000ee80008000800 */
[--C-:B------:R-:W-:Y:S01]  /*aa90*/  IMAD.IADD R36, R40, 0x1, R3.reuse ;  /* 0x0000000128247824 */ /* 0x100fe200078e0203 */
[----:B------:R-:W4:Y:S01]  /*aaa0*/  LDCU UR23, c[0x0][0x370] ;  /* 0x00006e00ff1777ac */ /* 0x000f220008000800 */
[----:B------:R-:W-:Y:S01]  /*aab0*/  IMAD.IADD R3, R39, 0x1, R3 ;  /* 0x0000000127037824 */ /* 0x000fe200078e0203 */
[----:B------:R-:W-:-:S02]  /*aac0*/  UIADD3 UR22, UPT, UPT, -UR21, URZ, URZ ;  /* 0x000000ff15167290 */ /* 0x000fc4000fffe1ff */
[----:B-1----:R-:W-:Y:S01]  /*aad0*/  USHF.R.U32.HI UR13, URZ, UR5, UR4 ;  /* 0x00000005ff0d7299 */ /* 0x002fe20008011604 */
[----:B------:R-:W-:Y:S01]  /*aae0*/  R2UR UR5, R0 ;  /* 0x00000000000572ca */ /* 0x000fe200000e0000 */
[----:B------:R-:W-:Y:S01]  /*aaf0*/  UIADD3 UR4, UPT, UPT, -UR16, URZ, URZ ;  /* 0x000000ff10047290 */ /* 0x000fe2000fffe1ff */
[----:B------:R-:W1:Y:S03]  /*ab00*/  LDCU.64 UR26, c[0x0][0x358] ;  /* 0x00006b00ff1a77ac */ /* 0x000e660008000a00 */
[----:B--2---:R-:W-:Y:S01]  /*ab10*/  UIMAD UR14, UR14, UR4, UR18 ;  /* 0x000000040e0e72a4 */ /* 0x004fe2000f8e0212 */
[----:B------:R-:W-:Y:S01]  /*ab20*/  UMOV UR20, URZ ;  /* 0x000000ff00147c82 */ /* 0x000fe20008000000 */
[----:B------:R-:W-:-:S06]  /*ab30*/  UMOV UR19, 0x1 ;  /* 0x0000000100137882 */ /* 0x000fcc0000000000 */
[----:B------:R-:W-:Y:S02]  /*ab40*/  ULOP3.LUT UR10, UR5, 0x3, URZ, 0xc0, !UPT ;  /* 0x00000003050a7892 */ /* 0x000fe4000f8ec0ff */
[----:B------:R-:W-:Y:S02]  /*ab50*/  UIADD3 UR5, UPT, UPT, -UR13, URZ, URZ ;  /* 0x000000ff0d057290 */ /* 0x000fe4000fffe1ff */
[----:B------:R-:W-:Y:S02]  /*ab60*/  UIADD3 UR11, UPT, UPT, UR10, 0x7, URZ ;  /* 0x000000070a0b7890 */ /* 0x000fe4000fffe0ff */
[----:B------:R-:W-:Y:S02]  /*ab70*/  UIADD3 UR10, UPT, UPT, UR10, 0x3, URZ ;  /* 0x000000030a0a7890 */ /* 0x000fe4000fffe0ff */
[----:B-1-34-:R-:W-:-:S12]  /*ab80*/  UIMAD UR16, UR6, UR5, UR16 ;  /* 0x00000005061072a4 */ /* 0x01afd8000f8e0210 */
.L_x_65:
[----:B------:R-:W-:Y:S01]  /*ab90*/  MOV R5, UR10 ;  /* 0x0000000a00057c02 */ /* 0x000fe20008000f00 */
[----:B--2---:R-:W-:Y:S01]  /*aba0*/  HFMA2 R0, -RZ, RZ, 0, 5.9604644775390625e-08 ;  /* 0x00000001ff007431 */ /* 0x004fe200000001ff */
[----:B------:R-:W-:Y:S01]  /*abb0*/  MOV R4, UR11 ;  /* 0x0000000b00047c02 */ /* 0x000fe20008000f00 */
[----:B------:R-:W-:Y:S02]  /*abc0*/  UISETP.GE.AND UP0, UPT, UR21, 0x1, UPT ;  /* 0x000000011500788c */ /* 0x000fe4000bf06270 */
[----:B------:R1:W-:Y:S06]  /*abd0*/  BAR.SYNC.DEFER_BLOCKING R5, 0x40 ;  /* 0x000100050000751d */ /* 0x0003ec0000010000 */
[----:B------:R1:W-:Y:S02]  /*abe0*/  SYNCS.ARRIVE.TRANS64.ART0 RZ, [UR7+0x100], R0 ;  /* 0x00010000ffff79a7 */ /* 0x0003e40008500007 */
[----:B------:R1:W-:Y:S06]  /*abf0*/  BAR.SYNC.DEFER_BLOCKING R4, 0x40 ;  /* 0x000100040000751d */ /* 0x0003ec0000010000 */
[----:B------:R-:W-:Y:S05]  /*ac00*/  BRA.U !UP0, `(.L_x_57) ;  /* 0x0000000908007547 */ /* 0x000fea000b800000 */
[----:B------:R-:W-:Y:S01]  /*ac10*/  UMOV UR6, UR22 ;  /* 0x0000001600067c82 */ /* 0x000fe20008000000 */
.L_x_60:
[----:B-1----:R-:W-:-:S05]  /*ac20*/  IMAD.U32 R5, RZ, RZ, UR10 ;  /* 0x0000000aff057e24 */ /* 0x002fca000f8e00ff */
[----:B------:R1:W-:Y:S06]  /*ac30*/  BAR.SYNC.DEFER_BLOCKING R5, 0x40 ;  /* 0x000100050000751d */ /* 0x0003ec0000010000 */
[----:B--2---:R-:W2:Y:S02]  /*ac40*/  LDS R41, [R37+0x15c] ;  /* 0x00015c0025297984 */ /* 0x004ea40000000800 */
[----:B--2---:R-:W-:-:S13]  /*ac50*/  FSETP.GEU.AND P0, PT, R41, 1, PT ;  /* 0x3f8000002900780b */ /* 0x004fda0003f0e000 */
[----:B------:R-:W-:-:S04]  /*ac60*/  VOTE.ANY R4, PT, !P0 ;  /* 0x0000000000047806 */ /* 0x000fc800040e0100 */
[----:B------:R-:W-:-:S13]  /*ac70*/  ISETP.NE.AND P0, PT, R4, RZ, PT ;  /* 0x000000ff0400720c */ /* 0x000fda0003f05270 */
[----:B-1----:R-:W-:Y:S05]  /*ac80*/  @!P0 BRA `(.L_x_58) ;  /* 0x0000000000d48947 */ /* 0x002fea0003800000 */
[C---:B------:R-:W-:Y:S02]  /*ac90*/  R2UR UR5, R38.reuse ;  /* 0x00000000260572ca */ /* 0x040fe400000e0000 */
[----:B------:R-:W-:-:S11]  /*aca0*/  R2UR UR4, R38 ;  /* 0x00000000260472ca */ /* 0x000fd600000e0000 */
[----:B------:R-:W1:Y:S02]  /*acb0*/  LDTM.x16 R4, tmem[UR5+0x100] ;  /* 0x00010005000479ee */ /* 0x000e640008240000 */
[-C--:B-1----:R-:W-:Y:S02]  /*acc0*/  FMUL2 R4, R4.F32x2.HI_LO, R41.reuse.F32 ;  /* 0x000000290404724a */ /* 0x082fe40001000000 */
[-C--:B------:R-:W-:Y:S02]  /*acd0*/  FMUL2 R6, R6.F32x2.HI_LO, R41.reuse.F32 ;  /* 0x000000290606724a */ /* 0x080fe40001000000 */
[-C--:B------:R-:W-:Y:S02]  /*ace0*/  FMUL2 R8, R8.F32x2.HI_LO, R41.reuse.F32 ;  /* 0x000000290808724a */ /* 0x080fe40001000000 */
[-C--:B------:R-:W-:Y:S02]  /*acf0*/  FMUL2 R10, R10.F32x2.HI_LO, R41.reuse.F32 ;  /* 0x000000290a0a724a */ /* 0x080fe40001000000 */
[----:B------:R-:W-:-:S02]  /*ad00*/  FMUL2 R12, R12.F32x2.HI_LO, R41.F32 ;  /* 0x000000290c0c724a */ /* 0x000fc40001000000 */
[-C--:B------:R-:W-:Y:S02]  /*ad10*/  FMUL2 R14, R14.F32x2.HI_LO, R41.reuse.F32 ;  /* 0x000000290e0e724a */ /* 0x080fe40001000000 */
[-C--:B------:R-:W-:Y:S02]  /*ad20*/  FMUL2 R16, R16.F32x2.HI_LO, R41.reuse.F32 ;  /* 0x000000291010724a */ /* 0x080fe40001000000 */
[----:B------:R-:W-:-:S04]  /*ad30*/  FMUL2 R18, R18.F32x2.HI_LO, R41.F32 ;  /* 0x000000291212724a */ /* 0x000fc80001000000 */
[----:B------:R-:W-:Y:S01]  /*ad40*/  STTM.x16 tmem[UR4+0x100], R4 ;  /* 0x00010004000079ed */ /* 0x000fe20008240004 */
        /* <DEDUP_REMOVED lines=39> */
[----:B------:R1:W-:Y:S01]  /*afc0*/  STTM.x16 tmem[UR4+0x140], R4 ;  /* 0x00014004000079ed */ /* 0x0003e20008240004 */
[----:B------:R-:W2:Y:S02]  /*afd0*/  FENCE.VIEW.ASYNC.T ;  /* 0x00000000000073c6 */ /* 0x000ea40000000200 */
.L_x_58:
[----:B-1----:R-:W-:Y:S01]  /*afe0*/  IMAD.U32 R5, RZ, RZ, UR11 ;  /* 0x0000000bff057e24 */ /* 0x002fe2000f8e00ff */
[----:B--2---:R1:W-:Y:S01]  /*aff0*/  SYNCS.ARRIVE.TRANS64.ART0 RZ, [UR7+0xa0], R0 ;  /* 0x0000a000ffff79a7 */ /* 0x0043e20008500007 */
[----:B------:R-:W-:-:S04]  /*b000*/  UIADD3 UR6, UPT, UPT, UR6, 0x1, URZ ;  /* 0x0000000106067890 */ /* 0x000fc8000fffe0ff */
[----:B------:R-:W-:Y:S01]  /*b010*/  UISETP.NE.AND UP0, UPT, UR6, URZ, UPT ;  /* 0x000000ff0600728c */ /* 0x000fe2000bf05270 */
[----:B------:R1:W-:Y:S01]  /*b020*/  SYNCS.ARRIVE.TRANS64.ART0 RZ, [UR7+0x108], R0 ;  /* 0x00010800ffff79a7 */ /* 0x0003e20008500007 */
[----:B------:R1:W-:Y:S06]  /*b030*/  BAR.SYNC.DEFER_BLOCKING R5, 0x40 ;  /* 0x000100050000751d */ /* 0x0003ec0000010000 */
[----:B------:R-:W2:Y:S02]  /*b040*/  LDS R41, [R37+0x35c] ;  /* 0x00035c0025297984 */ /* 0x000ea40000000800 */
        /* <DEDUP_REMOVED lines=57> */
.L_x_59:
[----:B--2---:R2:W-:Y:S01]  /*b3e0*/  SYNCS.ARRIVE.TRANS64.ART0 RZ, [UR7+0xa8], R0 ;  /* 0x0000a800ffff79a7 */ /* 0x0045e20008500007 */
[----:B------:R2:W-:Y:S01]  /*b3f0*/  SYNCS.ARRIVE.TRANS64.ART0 RZ, [UR7+0x100], R0 ;  /* 0x00010000ffff79a7 */ /* 0x0005e20008500007 */
[----:B------:R-:W-:Y:S05]  /*b400*/  BRA.U UP0, `(.L_x_60) ;  /* 0xfffffff900047547 */ /* 0x000fea000b83ffff */
.L_x_57:
[----:B-1----:R-:W-:Y:S01]  /*b410*/  MOV R6, UR10 ;  /* 0x0000000a00067c02 */ /* 0x002fe20008000f00 */
[----:B------:R1:W-:Y:S01]  /*b420*/  SYNCS.ARRIVE.TRANS64.ART0 RZ, [UR7+0x108], R0 ;  /* 0x00010800ffff79a7 */ /* 0x0003e20008500007 */
[----:B------:R-:W-:Y:S02]  /*b430*/  USHF.L.U32 UR4, UR20, 0x1f, URZ ;  /* 0x0000001f14047899 */ /* 0x000fe400080006ff */
[----:B------:R-:W-:Y:S01]  /*b440*/  USHF.L.U32 UR5, UR19, 0x1f, URZ ;  /* 0x0000001f13057899 */ /* 0x000fe200080006ff */
[----:B------:R1:W-:Y:S03]  /*b450*/  BAR.SYNC.DEFER_BLOCKING R6, 0x40 ;  /* 0x000100060000751d */ /* 0x0003e60000010000 */
[----:B------:R-:W-:Y:S02]  /*b460*/  MOV R5, UR4 ;  /* 0x0000000400057c02 */ /* 0x000fe40008000f00 */
[----:B------:R-:W-:Y:S01]  /*b470*/  MOV R4, UR5 ;  /* 0x0000000500047c02 */ /* 0x000fe20008000f00 */
[----:B------:R1:W3:Y:S04]  /*b480*/  LDS R33, [R37+0x15c] ;  /* 0x00015c0025217984 */ /* 0x0002e80000000800 */
[----:B------:R1:W4:Y:S01]  /*b490*/  LDS R32, [R37+0x55c] ;  /* 0x00055c0025207984 */ /* 0x0003220000000800 */
[----:B------:R1:W-:Y:S01]  /*b4a0*/  SYNCS.ARRIVE.TRANS64.ART0 RZ, [UR7+0x100], R0 ;  /* 0x00010000ffff79a7 */ /* 0x0003e20008500007 */
[----:B------:R-:W5:Y:S02]  /*b4b0*/  SYNCS.PHASECHK.TRANS64.TRYWAIT P0, [UR7+0xd0], R5 ;  /* 0x0000d005ff0075a7 */ /* 0x000f640008001107 */
[----:B-1-345:R-:W-:Y:S05]  /*b4c0*/  @!P0 BRA `(.L_x_61) ;  /* 0x00000020006c8947 */ /* 0x03afea0003800000 */
.L_x_128:
[----:B------:R-:W3:Y:S01]  /*b4d0*/  SYNCS.PHASECHK.TRANS64.TRYWAIT P1, [UR7+0x120], R4 ;  /* 0x00012004ff0075a7 */ /* 0x000ee20008021107 */
[C---:B------:R-:W-:Y:S02]  /*b4e0*/  FSETP.NE.AND P0, PT, R33.reuse, RZ, PT ;  /* 0x000000ff2100720b */ /* 0x040fe40003f05000 */
[----:B------:R-:W-:Y:S02]  /*b4f0*/  R2UR UR6, R38 ;  /* 0x00000000260672ca */ /* 0x000fe400000e0000 */
[----:B------:R-:W-:-:S06]  /*b500*/  FSEL R24, R33, 1, P0 ;  /* 0x3f80000021187808 */ /* 0x000fcc0000000000 */
[----:B------:R-:W4:Y:S02]  /*b510*/  MUFU.RCP R24, R24 ;  /* 0x0000001800187308 */ /* 0x000f240000001000 */
[----:B---34-:R-:W-:Y:S05]  /*b520*/  @!P1 BRA `(.L_x_62) ;  /* 0x0000002000709947 */ /* 0x018fea0003800000 */
.L_x_130:
[----:B-1-3--:R-:W1:Y:S01]  /*b530*/  LDTM.x16 R4, tmem[UR6+0x100] ;  /* 0x00010006000479ee */ /* 0x00ae620008240000 */
[----:B------:R-:W-:Y:S01]  /*b540*/  R2UR UR6, R38 ;  /* 0x00000000260672ca */ /* 0x000fe200000e0000 */
[-C--:B-1----:R-:W-:Y:S02]  /*b550*/  FMUL2 R10, R10.F32x2.HI_LO, R24.reuse.F32 ;  /* 0x000000180a0a724a */ /* 0x082fe40001000000 */
[-C--:B------:R-:W-:Y:S02]  /*b560*/  FMUL2 R8, R8.F32x2.HI_LO, R24.reuse.F32 ;  /* 0x000000180808724a */ /* 0x080fe40001000000 */
[----:B------:R-:W-:Y:S01]  /*b570*/  FMUL2 R6, R6.F32x2.HI_LO, R24.F32 ;  /* 0x000000180606724a */ /* 0x000fe20001000000 */
[----:B------:R-:W-:Y:S01]  /*b580*/  F2FP.F16.F32.PACK_AB R11, R11, R10 ;  /* 0x0000000a0b0b723e */ /* 0x000fe200000000ff */
        /* <DEDUP_REMOVED lines=10> */
[----:B------:R1:W-:Y:S01]  /*b630*/  STS.128 [R40], R8 ;  /* 0x0000000828007388 */ /* 0x0003e20000000c00 */
[----:B------:R-:W-:-:S02]  /*b640*/  F2FP.F16.F32.PACK_AB R21, R15, R14 ;  /* 0x0000000e0f15723e */ /* 0x000fc400000000ff */
[----:B------:R-:W-:-:S05]  /*b650*/  F2FP.F16.F32.PACK_AB R20, R13, R12 ;  /* 0x0000000c0d14723e */ /* 0x000fca00000000ff */
[----:B------:R3:W-:Y:S01]  /*b660*/  STS.128 [R36], R20 ;  /* 0x0000001424007388 */ /* 0x0007e20000000c00 */
[----:B-1----:R-:W1:Y:S02]  /*b670*/  LDTM.x16 R4, tmem[UR6+0x110] ;  /* 0x00011006000479ee */ /* 0x002e640008240000 */
        /* <DEDUP_REMOVED lines=11> */
[----:B---3--:R-:W-:Y:S01]  /*b730*/  F2FP.F16.F32.PACK_AB R23, R19, R18 ;  /* 0x000000121317723e */ /* 0x008fe200000000ff */
[----:B------:R-:W-:Y:S01]  /*b740*/  FMUL2 R12, R12.F32x2.HI_LO, R24.F32 ;  /* 0x000000180c0c724a */ /* 0x000fe20001000000 */
[----:B------:R-:W-:Y:S01]  /*b750*/  F2FP.F16.F32.PACK_AB R22, R17, R16 ;  /* 0x000000101116723e */ /* 0x000fe200000000ff */
[----:B------:R1:W-:Y:S01]  /*b760*/  STS.128 [R40+0x1000], R8 ;  /* 0x0010000828007388 */ /* 0x0003e20000000c00 */
[----:B------:R-:W-:-:S02]  /*b770*/  F2FP.F16.F32.PACK_AB R21, R15, R14 ;  /* 0x0000000e0f15723e */ /* 0x000fc400000000ff */
[----:B------:R-:W-:-:S05]  /*b780*/  F2FP.F16.F32.PACK_AB R20, R13, R12 ;  /* 0x0000000c0d14723e */ /* 0x000fca00000000ff */
[----:B------:R3:W-:Y:S01]  /*b790*/  STS.128 [R36+0x1000], R20 ;  /* 0x0010001424007388 */ /* 0x0007e20000000c00 */
        /* <DEDUP_REMOVED lines=37> */
[----:B------:R-:W-:Y:S01]  /*b9f0*/  STS.128 [R36+0x3000], R20 ;  /* 0x0030001424007388 */ /* 0x000fe20000000c00 */
        /* <DEDUP_REMOVED lines=15> */
[----:B------:R1:W-:Y:S01]  /*baf0*/  STS.128 [R40+0x4000], R8 ;  /* 0x0040000828007388 */ /* 0x0003e20000000c00 */
[----:B------:R-:W-:Y:S01]  /*bb00*/  F2FP.F16.F32.PACK_AB R6, R17, R16 ;  /* 0x000000101106723e */ /* 0x000fe200000000ff */
[----:B------:R-:W-:Y:S01]  /*bb10*/  IMAD.U32 R12, RZ, RZ, UR11 ;  /* 0x0000000bff0c7e24 */ /* 0x000fe2000f8e00ff */
[----:B------:R-:W-:-:S05]  /*bb20*/  F2FP.F16.F32.PACK_AB R7, R19, R18 ;  /* 0x000000121307723e */ /* 0x000fca00000000ff */
[----:B------:R3:W-:Y:S01]  /*bb30*/  STS.128 [R36+0x4000], R4 ;  /* 0x0040000424007388 */ /* 0x0007e20000000c00 */
[----:B------:R4:W-:Y:S06]  /*bb40*/  MEMBAR.ALL.CTA ;  /* 0x0000000000007992 */ /* 0x0009ec0000008000 */
[----:B----4-:R-:W4:Y:S01]  /*bb50*/  FENCE.VIEW.ASYNC.S ;  /* 0x00000000000073c6 */ /* 0x010f220000000000 */
[----:B-1----:R-:W-:Y:S01]  /*bb60*/  MOV R8, UR4 ;  /* 0x0000000400087c02 */ /* 0x002fe20008000f00 */
[----:B----4-:R1:W-:Y:S01]  /*bb70*/  SYNCS.ARRIVE.TRANS64.ART0 RZ, [UR7+0xa0], R0 ;  /* 0x0000a000ffff79a7 */ /* 0x0103e20008500007 */
[----:B---3--:R-:W-:Y:S01]  /*bb80*/  IMAD.U32 R4, RZ, RZ, UR5 ;  /* 0x00000005ff047e24 */ /* 0x008fe2000f8e00ff */
[----:B------:R1:W-:Y:S01]  /*bb90*/  SYNCS.ARRIVE.TRANS64.ART0 RZ, [UR7+0x110], R0 ;  /* 0x00011000ffff79a7 */ /* 0x0003e20008500007 */
[----:B------:R1:W-:Y:S06]  /*bba0*/  BAR.SYNC.DEFER_BLOCKING R12, 0x40 ;  /* 0x0001000c0000751d */ /* 0x0003ec0000010000 */
[----:B------:R1:W3:Y:S04]  /*bbb0*/  LDS R35, [R37+0x35c] ;  /* 0x00035c0025237984 */ /* 0x0002e80000000800 */
[----:B------:R1:W4:Y:S01]  /*bbc0*/  LDS R34, [R37+0x75c] ;  /* 0x00075c0025227984 */ /* 0x0003220000000800 */
[----:B------:R1:W-:Y:S01]  /*bbd0*/  SYNCS.ARRIVE.TRANS64.ART0 RZ, [UR7+0x108], R0 ;  /* 0x00010800ffff79a7 */ /* 0x0003e20008500007 */
[----:B------:R-:W5:Y:S02]  /*bbe0*/  SYNCS.PHASECHK.TRANS64.TRYWAIT P1, [UR7+0xd8], R8 ;  /* 0x0000d808ff0075a7 */ /* 0x000f640008021107 */
[----:B-1-345:R-:W-:Y:S05]  /*bbf0*/  @!P1 BRA `(.L_x_63) ;  /* 0x0000001800d89947 */ /* 0x03afea0003800000 */
.L_x_132:
[----:B------:R-:W3:Y:S01]  /*bc00*/  SYNCS.PHASECHK.TRANS64.TRYWAIT P1, [UR7+0x128], R4 ;  /* 0x00012804ff0075a7 */ /* 0x000ee20008021107 */
[----:B------:R-:W-:-:S04]  /*bc10*/  FSETP.NE.AND P4, PT, R35, RZ, PT ;  /* 0x000000ff2300720b */ /* 0x000fc80003f85000 */
[----:B------:R-:W-:-:S06]  /*bc20*/  FSEL R41, R35, 1, P4 ;  /* 0x3f80000023297808 */ /* 0x000fcc0002000000 */
[----:B------:R-:W4:Y:S02]  /*bc30*/  MUFU.RCP R41, R41 ;  /* 0x0000002900297308 */ /* 0x000f240000001000 */
[----:B---34-:R-:W-:Y:S05]  /*bc40*/  @!P1 BRA `(.L_x_64) ;  /* 0x0000001800e09947 */ /* 0x018fea0003800000 */
.L_x_134:
[----:B------:R-:W-:Y:S01]  /*bc50*/  R2UR UR4, R38 ;  /* 0x00000000260472ca */ /* 0x000fe200000e0000 */
[----:B------:R-:W4:Y:S01]  /*bc60*/  LDCU.64 UR8, c[0x0][0x3c8] ;  /* 0x00007900ff0877ac */ /* 0x000f220008000a00 */
[----:B------:R-:W5:Y:S01]  /*bc70*/  @P0 MUFU.LG2 R33, R33 ;  /* 0x0000002100210308 */ /* 0x000f620000000c00 */
[----:B------:R-:W1:Y:S01]  /*bc80*/  LDCU UR12, c[0x0][0x610] ;  /* 0x0000c200ff0c77ac */ /* 0x000e620008000800 */
[----:B------:R-:W2:Y:S06]  /*bc90*/  LDCU.U8 UR15, c[0x0][0x614] ;  /* 0x0000c280ff0f77ac */ /* 0x000eac0008000000 */
[----:B------:R-:W3:Y:S03]  /*bca0*/  @P4 MUFU.LG2 R35, R35 ;  /* 0x0000002300234308 */ /* 0x000ee60000000c00 */
[----:B-1-3--:R-:W1:Y:S01]  /*bcb0*/  LDTM.x16 R4, tmem[UR4+0x150] ;  /* 0x00015004000479ee */ /* 0x00ae620008240000 */
[----:B------:R-:W-:Y:S01]  /*bcc0*/  UIADD3 UR18, UPT, UPT, UR23, UR18, URZ ;  /* 0x0000001217127290 */ /* 0x000fe2000fffe0ff */
[----:B------:R-:W3:Y:S01]  /*bcd0*/  LDCU.U8 UR25, c[0x0][0x615] ;  /* 0x0000c2a0ff1977ac */ /* 0x000ee20008000000 */
[----:B------:R-:W1:Y:S01]  /*bce0*/  LDCU UR24, c[0x0][0x380] ;  /* 0x00007000ff1877ac */ /* 0x000e620008000800 */
[----:B------:R-:W-:-:S02]  /*bcf0*/  ULOP3.LUT UR19, UR19, 0x1, URZ, 0x3c, !UPT ;  /* 0x0000000113137892 */ /* 0x000fc4000f8e3cff */
[----:B------:R-:W-:Y:S01]  /*bd00*/  ULOP3.LUT UR20, UR20, 0x1, URZ, 0x3c, !UPT ;  /* 0x0000000114147892 */ /* 0x000fe2000f8e3cff */
[-C--:B-1----:R-:W-:Y:S02]  /*bd10*/  FMUL2 R18, R18.F32x2.HI_LO, R41.reuse.F32 ;  /* 0x000000291212724a */ /* 0x082fe40001000000 */
[-C--:B------:R-:W-:Y:S02]  /*bd20*/  FMUL2 R16, R16.F32x2.HI_LO, R41.reuse.F32 ;  /* 0x000000291010724a */ /* 0x080fe40001000000 */
[-C--:B------:R-:W-:Y:S01]  /*bd30*/  FMUL2 R14, R14.F32x2.HI_LO, R41.reuse.F32 ;  /* 0x000000290e0e724a */ /* 0x080fe20001000000 */
[----:B------:R-:W-:Y:S01]  /*bd40*/  F2FP.F16.F32.PACK_AB R27, R19, R18 ;  /* 0x00000012131b723e */ /* 0x000fe200000000ff */
        /* <DEDUP_REMOVED lines=8> */
[----:B------:R-:W-:Y:S01]  /*bdd0*/  FMUL2 R4, R4.F32x2.HI_LO, R41.F32 ;  /* 0x000000290404724a */ /* 0x000fe20001000000 */
[----:B------:R-:W-:-:S02]  /*bde0*/  F2FP.F16.F32.PACK_AB R30, R9, R8 ;  /* 0x00000008091e723e */ /* 0x000fc400000000ff */
[----:B------:R-:W-:Y:S02]  /*bdf0*/  F2FP.F16.F32.PACK_AB R29, R7, R6 ;  /* 0x00000006071d723e */ /* 0x000fe400000000ff */
[----:B------:R-:W-:Y:S02]  /*be00*/  F2FP.F16.F32.PACK_AB R28, R5, R4 ;  /* 0x00000004051c723e */ /* 0x000fe400000000ff */
[----:B------:R-:W1:Y:S03]  /*be10*/  LDTM.x16 R4, tmem[UR4+0x160] ;  /* 0x00016004000479ee */ /* 0x000e660008240000 */
[----:B------:R2:W-:Y:S04]  /*be20*/  STS.128 [R39], R28 ;  /* 0x0000001c27007388 */ /* 0x0005e80000000c00 */
[----:B------:R3:W-:Y:S01]  /*be30*/  STS.128 [R3], R24 ;  /* 0x0000001803007388 */ /* 0x0007e20000000c00 */
[----:B-1----:R-:W-:-:S02]  /*be40*/  FMUL2 R18, R18.F32x2.HI_LO, R41.F32 ;  /* 0x000000291212724a */ /* 0x002fc40001000000 */
        /* <DEDUP_REMOVED lines=10> */
[----:B--2---:R-:W-:Y:S01]  /*bef0*/  F2FP.F16.F32.PACK_AB R31, R11, R10 ;  /* 0x0000000a0b1f723e */ /* 0x004fe200000000ff */
[----:B------:R-:W-:Y:S01]  /*bf00*/  FMUL2 R4, R4.F32x2.HI_LO, R41.F32 ;  /* 0x000000290404724a */ /* 0x000fe20001000000 */
[----:B------:R-:W-:-:S02]  /*bf10*/  F2FP.F16.F32.PACK_AB R30, R9, R8 ;  /* 0x00000008091e723e */ /* 0x000fc400000000ff */
[----:B------:R-:W-:Y:S02]  /*bf20*/  F2FP.F16.F32.PACK_AB R29, R7, R6 ;  /* 0x00000006071d723e */ /* 0x000fe400000000ff */
[----:B------:R-:W-:Y:S02]  /*bf30*/  F2FP.F16.F32.PACK_AB R28, R5, R4 ;  /* 0x00000004051c723e */ /* 0x000fe400000000ff */
[----:B------:R-:W1:Y:S03]  /*bf40*/  LDTM.x16 R4, tmem[UR4+0x170] ;  /* 0x00017004000479ee */ /* 0x000e660008240000 */
[----:B------:R2:W-:Y:S04]  /*bf50*/  STS.128 [R39+0x1000], R28 ;  /* 0x0010001c27007388 */ /* 0x0005e80000000c00 */
[----:B------:R4:W-:Y:S01]  /*bf60*/  STS.128 [R3+0x1000], R20 ;  /* 0x0010001403007388 */ /* 0x0009e20000000c00 */
[----:B-1----:R-:W-:-:S02]  /*bf70*/  FMUL2 R18, R18.F32x2.HI_LO, R41.F32 ;  /* 0x000000291212724a */ /* 0x002fc40001000000 */
[-C--:B------:R-:W-:Y:S02]  /*bf80*/  FMUL2 R16, R16.F32x2.HI_LO, R41.reuse.F32 ;  /* 0x000000291010724a */ /* 0x080fe40001000000 */
[-C--:B------:R-:W-:Y:S01]  /*bf90*/  FMUL2 R14, R14.F32x2.HI_LO, R41.reuse.F32 ;  /* 0x000000290e0e724a */ /* 0x080fe20001000000 */
[----:B---3--:R-:W-:Y:S01]  /*bfa0*/  F2FP.F16.F32.PACK_AB R27, R19, R18 ;  /* 0x00000012131b723e */ /* 0x008fe200000000ff */
        /* <DEDUP_REMOVED lines=13> */
[----:B------:R-:W-:Y:S04]  /*c080*/  STS.128 [R39+0x2000], R28 ;  /* 0x0020001c27007388 */ /* 0x000fe80000000c00 */
[----:B------:R2:W-:Y:S01]  /*c090*/  STS.128 [R3+0x2000], R24 ;  /* 0x0020001803007388 */ /* 0x0005e20000000c00 */
[----:B-1----:R-:W-:-:S02]  /*c0a0*/  FMUL2 R18, R18.F32x2.HI_LO, R41.F32 ;  /* 0x000000291212724a */ /* 0x002fc40001000000 */
[-C--:B------:R-:W-:Y:S02]  /*c0b0*/  FMUL2 R16, R16.F32x2.HI_LO, R41.reuse.F32 ;  /* 0x000000291010724a */ /* 0x080fe40001000000 */
[-C--:B------:R-:W-:Y:S01]  /*c0c0*/  FMUL2 R14, R14.F32x2.HI_LO, R41.reuse.F32 ;  /* 0x000000290e0e724a */ /* 0x080fe20001000000 */
[----:B----4-:R-:W-:Y:S01]  /*c0d0*/  F2FP.F16.F32.PACK_AB R23, R19, R18 ;  /* 0x000000121317723e */ /* 0x010fe200000000ff */
[-C--:B------:R-:W-:Y:S01]  /*c0e0*/  FMUL2 R12, R12.F32x2.HI_LO, R41.reuse.F32 ;  /* 0x000000290c0c724a */ /* 0x080fe20001000000 */
[----:B------:R-:W-:Y:S01]  /*c0f0*/  F2FP.F16.F32.PACK_AB R22, R17, R16 ;  /* 0x000000101116723e */ /* 0x000fe200000000ff */
[-C--:B------:R-:W-:Y:S01]  /*c100*/  FMUL2 R10, R10.F32x2.HI_LO, R41.reuse.F32 ;  /* 0x000000290a0a724a */ /* 0x080fe20001000000 */
[----:B------:R-:W-:Y:S01]  /*c110*/  F2FP.F16.F32.PACK_AB R21, R15, R14 ;  /* 0x0000000e0f15723e */ /* 0x000fe200000000ff */
[-C--:B------:R-:W-:Y:S01]  /*c120*/  FMUL2 R8, R8.F32x2.HI_LO, R41.reuse.F32 ;  /* 0x000000290808724a */ /* 0x080fe20001000000 */
[----:B------:R-:W-:Y:S01]  /*c130*/  F2FP.F16.F32.PACK_AB R20, R13, R12 ;  /* 0x0000000c0d14723e */ /* 0x000fe200000000ff */
[----:B------:R-:W-:-:S02]  /*c140*/  FMUL2 R6, R6.F32x2.HI_LO, R41.F32 ;  /* 0x000000290606724a */ /* 0x000fc40001000000 */
[----:B------:R-:W-:Y:S01]  /*c150*/  FMUL2 R4, R4.F32x2.HI_LO, R41.F32 ;  /* 0x000000290404724a */ /* 0x000fe20001000000 */
[----:B--2---:R-:W-:Y:S02]  /*c160*/  F2FP.F16.F32.PACK_AB R27, R11, R10 ;  /* 0x0000000a0b1b723e */ /* 0x004fe400000000ff */
[----:B------:R-:W-:Y:S02]  /*c170*/  F2FP.F16.F32.PACK_AB R26, R9, R8 ;  /* 0x00000008091a723e */ /* 0x000fe400000000ff */
[----:B------:R-:W-:Y:S02]  /*c180*/  F2FP.F16.F32.PACK_AB R25, R7, R6 ;  /* 0x000000060719723e */ /* 0x000fe400000000ff */
[----:B------:R-:W-:Y:S02]  /*c190*/  F2FP.F16.F32.PACK_AB R24, R5, R4 ;  /* 0x000000040518723e */ /* 0x000fe400000000ff */
[----:B------:R-:W1:Y:S01]  /*c1a0*/  LDTM.x16 R4, tmem[UR4+0x190] ;  /* 0x00019004000479ee */ /* 0x000e620008240000 */
[----:B------:R-:W-:-:S02]  /*c1b0*/  USHF.R.S32.HI UR4, URZ, 0x1f, UR16 ;  /* 0x0000001fff047899 */ /* 0x000fc40008011410 */
[----:B------:R-:W-:Y:S02]  /*c1c0*/  STS.128 [R39+0x3000], R24 ;  /* 0x0030001827007388 */ /* 0x000fe40000000c00 */
[----:B------:R-:W-:Y:S02]  /*c1d0*/  UIMAD UR6, UR4, UR8, URZ ;  /* 0x00000008040672a4 */ /* 0x000fe4000f8e02ff */
[----:B------:R-:W-:Y:S01]  /*c1e0*/  STS.128 [R3+0x3000], R20 ;  /* 0x0030001403007388 */ /* 0x000fe20000000c00 */
[----:B------:R-:W-:Y:S02]  /*c1f0*/  UIMAD.WIDE.U32 UR4, UR16, UR8, URZ ;  /* 0x00000008100472a5 */ /* 0x000fe4000f8e00ff */
[----:B------:R-:W-:Y:S02]  /*c200*/  UIMAD UR6, UR16, UR9, UR6 ;  /* 0x00000009100672a4 */ /* 0x000fe4000f8e0206 */
[----:B------:R-:W-:Y:S02]  /*c210*/  UIMAD.WIDE.U32 UR8, UR18, UR12, URZ ;  /* 0x0000000c120872a5 */ /* 0x000fe4000f8e00ff */
[----:B------:R-:W-:Y:S01]  /*c220*/  UIADD3 UR6, UPT, UPT, UR5, UR6, URZ ;  /* 0x0000000605067290 */ /* 0x000fe2000fffe0ff */
[----:B------:R-:W2:Y:S04]  /*c230*/  LDCU.64 UR16, c[0x0][0x618] ;  /* 0x0000c300ff1077ac */ /* 0x000ea80008000a00 */
[----:B------:R-:W-:Y:S01]  /*c240*/  UMOV UR8, UR9 ;  /* 0x0000000900087c82 */ /* 0x000fe20008000000 */
[----:B------:R-:W-:-:S02]  /*c250*/  USHF.R.S32.HI UR12, URZ, 0x1f, UR13 ;  /* 0x0000001fff0c7899 */ /* 0x000fc4000801140d */
[----:B------:R-:W-:Y:S01]  /*c260*/  UIADD3 UR9, UPT, UPT, UR18, -UR8, URZ ;  /* 0x8000000812097290 */ /* 0x000fe2000fffe0ff */
        /* <DEDUP_REMOVED lines=13> */
[----:B------:R-:W-:Y:S01]  /*c340*/  F2FP.F16.F32.PACK_AB R5, R15, R14 ;  /* 0x0000000e0f05723e */ /* 0x000fe200000000ff */
[----:B------:R1:W-:Y:S01]  /*c350*/  STS.128 [R39+0x4000], R8 ;  /* 0x0040000827007388 */ /* 0x0003e20000000c00 */
[----:B------:R-:W-:Y:S01]  /*c360*/  F2FP.F16.F32.PACK_AB R6, R17, R16 ;  /* 0x000000101106723e */ /* 0x000fe200000000ff */
[----:B------:R-:W5:Y:S01]  /*c370*/  @P0 LDC R13, c[0x0][0x600] ;  /* 0x00018000ff0d0b82 */ /* 0x000f620000000800 */
[----:B------:R-:W-:Y:S01]  /*c380*/  F2FP.F16.F32.PACK_AB R7, R19, R18 ;  /* 0x000000121307723e */ /* 0x000fe200000000ff */
[----:B------:R-:W-:Y:S01]  /*c390*/  IMAD.U32 R12, RZ, RZ, UR4 ;  /* 0x00000004ff0c7e24 */ /* 0x000fe2000f8e00ff */
[----:B------:R-:W-:-:S03]  /*c3a0*/  USHF.R.U32.HI UR4, URZ, UR15, UR9 ;  /* 0x0000000fff047299 */ /* 0x000fc60008011609 */
[----:B------:R3:W-:Y:S01]  /*c3b0*/  STS.128 [R3+0x4000], R4 ;  /* 0x0040000403007388 */ /* 0x0007e20000000c00 */
[----:B------:R-:W-:Y:S01]  /*c3c0*/  UIADD3 UR4, UPT, UPT, UR8, UR4, URZ ;  /* 0x0000000408047290 */ /* 0x000fe2000fffe0ff */
[----:B------:R4:W-:Y:S06]  /*c3d0*/  MEMBAR.ALL.CTA ;  /* 0x0000000000007992 */ /* 0x0009ec0000008000 */
[----:B----4-:R-:W4:Y:S01]  /*c3e0*/  FENCE.VIEW.ASYNC.S ;  /* 0x00000000000073c6 */ /* 0x010f220000000000 */
[----:B------:R-:W-:Y:S01]  /*c3f0*/  USHF.R.U32.HI UR9, URZ, UR25, UR4 ;  /* 0x00000019ff097299 */ /* 0x000fe20008011604 */
[----:B------:R-:W1:Y:S01]  /*c400*/  LDCU.U8 UR25, c[0x0][0x620] ;  /* 0x0000c400ff1977ac */ /* 0x000e620008000000 */
[----:B-----5:R-:W-:Y:S01]  /*c410*/  @P0 FFMA R13, R32, R13, R33 ;  /* 0x0000000d200d0223 */ /* 0x020fe20000000021 */
[----:B-1----:R-:W1:Y:S01]  /*c420*/  @P4 LDC R9, c[0x0][0x600] ;  /* 0x00018000ff094b82 */ /* 0x002e620000000800 */
[----:B------:R-:W-:Y:S01]  /*c430*/  MOV R11, UR6 ;  /* 0x00000006000b7c02 */ /* 0x000fe20008000f00 */
[----:B------:R-:W-:Y:S01]  /*c440*/  USHF.L.U32 UR6, UR14, 0x8, URZ ;  /* 0x000000080e067899 */ /* 0x000fe200080006ff */
[----:B------:R-:W-:Y:S01]  /*c450*/  IMAD.MOV.U32 R10, RZ, RZ, R12 ;  /* 0x000000ffff0a7224 */ /* 0x000fe200078e000c */
[----:B------:R-:W5:Y:S04]  /*c460*/  LDCU.64 UR14, c[0x0][0x3b0] ;  /* 0x00007600ff0e77ac */ /* 0x000f680008000a00 */
[----:B---3--:R-:W3:Y:S01]  /*c470*/  LDC.64 R4, c[0x0][0x3d0] ;  /* 0x0000f400ff047b82 */ /* 0x008ee20000000a00 */
[----:B------:R-:W-:Y:S01]  /*c480*/  UIADD3 UR8, UPT, UPT, -UR6, UR24, URZ ;  /* 0x0000001806087290 */ /* 0x000fe2000fffe1ff */
[----:B------:R-:W-:Y:S01]  /*c490*/  MOV R6, 0xff800000 ;  /* 0xff80000000067802 */ /* 0x000fe20000000f00 */
[----:B------:R-:W-:Y:S01]  /*c4a0*/  @P0 FMUL R6, R13, 0.69314718246459960938 ;  /* 0x3f3172180d060820 */ /* 0x000fe20000400000 */
[----:B------:R-:W-:Y:S01]  /*c4b0*/  MOV R13, UR5 ;  /* 0x00000005000d7c02 */ /* 0x000fe20008000f00 */
[----:B--2---:R-:W-:Y:S01]  /*c4c0*/  UIMAD.WIDE.U32 UR4, UR9, UR17, URZ ;  /* 0x00000011090472a5 */ /* 0x004fe2000f8e00ff */
[----:B------:R-:W-:Y:S01]  /*c4d0*/  IMAD.MOV.U32 R7, RZ, RZ, -0x800000 ;  /* 0xff800000ff077424 */ /* 0x000fe200078e00ff */
[----:B------:R-:W-:Y:S01]  /*c4e0*/  ISETP.LT.AND P3, PT, R2, UR8, PT ;  /* 0x0000000802007c0c */ /* 0x000fe2000bf61270 */
[----:B----4-:R2:W-:Y:S01]  /*c4f0*/  SYNCS.ARRIVE.TRANS64.ART0 RZ, [UR7+0xa8], R0 ;  /* 0x0000a800ffff79a7 */ /* 0x0105e20008500007 */
[----:B------:R-:W-:Y:S01]  /*c500*/  UIADD3 UR4, UPT, UPT, UR9, -UR5, URZ ;  /* 0x8000000509047290 */ /* 0x000fe2000fffe0ff */
[----:B------:R-:W4:Y:S03]  /*c510*/  LDCU UR17, c[0x0][0x60c] ;  /* 0x0000c180ff1177ac */ /* 0x000f260008000800 */
[----:B------:R-:W-:Y:S01]  /*c520*/  USHF.R.U32.HI UR4, URZ, UR25, UR4 ;  /* 0x00000019ff047299 */ /* 0x000fe20008011604 */
[----:B-1----:R-:W-:Y:S01]  /*c530*/  @P4 FFMA R9, R34, R9, R35 ;  /* 0x0000000922094223 */ /* 0x002fe20000000023 */
[----:B------:R-:W1:Y:S01]  /*c540*/  LDCU.U8 UR25, c[0x0][0x621] ;  /* 0x0000c420ff1977ac */ /* 0x000e620008000000 */
[----:B------:R2:W-:Y:S02]  /*c550*/  SYNCS.ARRIVE.TRANS64.ART0 RZ, [UR7+0x118], R0 ;  /* 0x00011800ffff79a7 */ /* 0x0005e40008500007 */
[----:B------:R-:W-:Y:S01]  /*c560*/  @P4 FMUL R7, R9, 0.69314718246459960938 ;  /* 0x3f31721809074820 */ /* 0x000fe20000400000 */
[----:B------:R-:W-:Y:S01]  /*c570*/  UIADD3 UR4, UPT, UPT, UR5, UR4, URZ ;  /* 0x0000000405047290 */ /* 0x000fe2000fffe0ff */
[C---:B---3--:R-:W-:Y:S01]  /*c580*/  IMAD R8, R4.reuse, UR12, RZ ;  /* 0x0000000c04087c24 */ /* 0x048fe2000f8e02ff */
[----:B------:R-:W-:Y:S01]  /*c590*/  UIADD3 UR12, UPT, UPT, UR8, -0x80, URZ ;  /* 0xffffff80080c7890 */ /* 0x000fe2000fffe0ff */
[----:B------:R-:W-:-:S04]  /*c5a0*/  IMAD.WIDE.U32 R10, R4, UR13, R10 ;  /* 0x0000000d040a7c25 */ /* 0x000fc8000f8e000a */
[----:B------:R-:W-:Y:S01]  /*c5b0*/  IMAD R5, R5, UR13, R8 ;  /* 0x0000000d05057c24 */ /* 0x000fe2000f8e0208 */
[----:B------:R-:W-:Y:S01]  /*c5c0*/  USHF.R.S32.HI UR13, URZ, 0x1f, UR6 ;  /* 0x0000001fff0d7899 */ /* 0x000fe20008011406 */
[----:B------:R-:W-:-:S03]  /*c5d0*/  ISETP.LT.AND P2, PT, R2, UR12, PT ;  /* 0x0000000c02007c0c */ /* 0x000fc6000bf41270 */
[----:B------:R-:W-:Y:S02]  /*c5e0*/  IADD3 R4, PT, PT, R11, R5, RZ ;  /* 0x000000050b047210 */ /* 0x000fe40007ffe0ff */
[----:B------:R-:W-:Y:S01]  /*c5f0*/  IADD3 R5, P1, P0, R10, UR6, R2 ;  /* 0x000000060a057c10 */ /* 0x000fe2000f83e002 */
[----:B------:R-:W3:Y:S03]  /*c600*/  LDCU UR6, c[0x0][0x624] ;  /* 0x0000c480ff0677ac */ /* 0x000ee60008000800 */
[----:B------:R-:W-:Y:S01]  /*c610*/  IADD3.X R4, PT, PT, R4, UR13, RZ, P1, P0 ;  /* 0x0000000d04047c10 */ /* 0x000fe20008fe04ff */
[----:B-1----:R-:W-:Y:S01]  /*c620*/  USHF.R.U32.HI UR13, URZ, UR25, UR4 ;  /* 0x00000019ff0d7299 */ /* 0x002fe20008011604 */
[----:B-----5:R-:W-:-:S03]  /*c630*/  LEA R10, P0, R5, UR14, 0x2 ;  /* 0x0000000e050a7c11 */ /* 0x020fc6000f8010ff */
[----:B------:R-:W-:Y:S01]  /*c640*/  UIADD3 UR4, UPT, UPT, -UR13, URZ, URZ ;  /* 0x000000ff0d047290 */ /* 0x000fe2000fffe1ff */
[----:B------:R-:W-:-:S03]  /*c650*/  LEA.HI.X R11, R5, UR15, R4, 0x2, P0 ;  /* 0x0000000f050b7c11 */ /* 0x000fc600080f1404 */
[----:B------:R-:W-:Y:S02]  /*c660*/  UIMAD UR16, UR16, UR4, UR9 ;  /* 0x00000004101072a4 */ /* 0x000fe4000f8e0209 */
[----:B------:R2:W-:Y:S01]  /*c670*/  @P3 STG.E desc[UR26][R10.64], R6 ;  /* 0x000000060a003986 */ /* 0x0005e2000c10191a */
[----:B------:R-:W-:-:S03]  /*c680*/  UIADD3 UR4, UPT, UPT, -UR9, URZ, URZ ;  /* 0x000000ff09047290 */ /* 0x000fc6000fffe1ff */
[----:B------:R2:W-:Y:S01]  /*c690*/  @P2 STG.E desc[UR26][R10.64+0x200], R7 ;  /* 0x000200070a002986 */ /* 0x0005e2000c10191a */
[----:B---3--:R-:W-:Y:S02]  /*c6a0*/  UISETP.GE.AND UP0, UPT, UR18, UR6, UPT ;  /* 0x000000061200728c */ /* 0x008fe4000bf06270 */
[----:B----4-:R-:W-:-:S07]  /*c6b0*/  UIMAD UR14, UR17, UR4, UR18 ;  /* 0x00000004110e72a4 */ /* 0x010fce000f8e0212 */
[----:B------:R-:W-:Y:S05]  /*c6c0*/  BRA.U !UP0, `(.L_x_65) ;  /* 0xffffffe508307547 */ /* 0x000fea000b83ffff */
.L_x_56:
[----:B------:R-:W-:-:S06]  /*c6d0*/  USHF.L.U32 UR4, UR19, 0x1f, URZ ;  /* 0x0000001f13047899 */ /* 0x000fcc00080006ff */
[----:B--2---:R-:W-:-:S04]  /*c6e0*/  MOV R0, UR4 ;  /* 0x0000000400007c02 */ /* 0x004fc80008000f00 */
[----:B------:R-:W1:Y:S02]  /*c6f0*/  SYNCS.PHASECHK.TRANS64.TRYWAIT P0, [UR7+0x128], R0 ;  /* 0x00012800ff0075a7 */ /* 0x000e640008001107 */
[----:B-1----:R-:W-:Y:S05]  /*c700*/  @!P0 BRA `(.L_x_66) ;  /* 0x00000010004c8947 */ /* 0x002fea0003800000 */
.L_x_136:
[----:B------:R-:W-:Y:S06]  /*c710*/  BAR.ARV 0x2, 0x1a0 ;  /* 0x0086800000007b1d */ /* 0x000fec0000002000 */
[----:B------:R-:W-:Y:S05]  /*c720*/  EXIT ;  /* 0x000000000000794d */ /* 0x000fea0003800000 */
.L_x_3:
[----:B------:R-:W-:Y:S02]  /*c730*/  MOV R10, UR14 ;  /* 0x0000000e000a7c02 */ /* 0x000fe40008000f00 */
[-C--:B------:R-:W-:Y:S02]  /*c740*/  MOV R12, R5.reuse ;  /* 0x00000005000c7202 */ /* 0x080fe40000000f00 */
[----:B------:R-:W-:-:S07]  /*c750*/  MOV R13, R5 ;  /* 0x00000005000d7202 */ /* 0x000fce0000000f00 */
.L_x_67:
[----:B-1----:R1:W2:Y:S02]  /*c760*/  SYNCS.PHASECHK.TRANS64.TRYWAIT P0, [R10+URZ+0x110], R13 ;  /* 0x0001100d0a0075a7 */ /* 0x0022a400080011ff */
[----:B--2---:R-:W-:Y:S05]  /*c770*/  @!P0 NANOSLEEP.SYNCS 0x989680 ;  /* 0x009896800000895d */ /* 0x004fea0003900000 */
[----:B------:R-:W2:Y:S02]  /*c780*/  @!P0 SYNCS.PHASECHK.TRANS64 P0, [R10+URZ+0x110], R13 ;  /* 0x0001100d0a0085a7 */ /* 0x000ea400080010ff */
[----:B--2---:R-:W-:Y:S05]  /*c790*/  @!P0 BRA `(.L_x_67) ;  /* 0xfffffffc00f08947 */ /* 0x004fea000383ffff */
[----:B------:R-:W-:Y:S05]  /*c7a0*/  BRA `(.L_x_68) ;  /* 0xffffff4000e07947 */ /* 0x000fea000383ffff */
.L_x_4:
[----:B------:R-:W-:Y:S02]  /*c7b0*/  MOV R10, UR14 ;  /* 0x0000000e000a7c02 */ /* 0x000fe40008000f00 */
[-C--:B------:R-:W-:Y:S02]  /*c7c0*/  MOV R12, R5.reuse ;  /* 0x00000005000c7202 */ /* 0x080fe40000000f00 */
[----:B------:R-:W-:-:S07]  /*c7d0*/  MOV R13, R5 ;  /* 0x00000005000d7202 */ /* 0x000fce0000000f00 */
.L_x_69:
[----:B-1----:R1:W2:Y:S02]  /*c7e0*/  SYNCS.PHASECHK.TRANS64.TRYWAIT P0, [R10+URZ+0x118], R13 ;  /* 0x0001180d0a0075a7 */ /* 0x0022a400080011ff */
[----:B--2---:R-:W-:Y:S05]  /*c7f0*/  @!P0 NANOSLEEP.SYNCS 0x989680 ;  /* 0x009896800000895d */ /* 0x004fea0003900000 */
[----:B------:R-:W2:Y:S02]  /*c800*/  @!P0 SYNCS.PHASECHK.TRANS64 P0, [R10+URZ+0x118], R13 ;  /* 0x0001180d0a0085a7 */ /* 0x000ea400080010ff */
[----:B--2---:R-:W-:Y:S05]  /*c810*/  @!P0 BRA `(.L_x_69) ;  /* 0xfffffffc00f08947 */ /* 0x004fea000383ffff */
[----:B------:R-:W-:Y:S05]  /*c820*/  BRA `(.L_x_70) ;  /* 0xffffff4400147947 */ /* 0x000fea000383ffff */
.L_x_11:
[----:B------:R-:W-:Y:S02]  /*c830*/  MOV R6, UR5 ;  /* 0x0000000500067c02 */ /* 0x000fe40008000f00 */
[----:B------:R-:W-:Y:S02]  /*c840*/  MOV R7, UR5 ;  /* 0x0000000500077c02 */ /* 0x000fe40008000f00 */
[----:B------:R-:W-:-:S07]  /*c850*/  MOV R4, UR4 ;  /* 0x0000000400047c02 */ /* 0x000fce0008000f00 */
.L_x_71:
[----:B-1----:R1:W2:Y:S02]  /*c860*/  SYNCS.PHASECHK.TRANS64.TRYWAIT P0, [R4+URZ], R7 ;  /* 0x00000007040075a7 */ /* 0x0022a400080011ff */
[----:B--2---:R-:W-:Y:S05]  /*c870*/  @!P0 NANOSLEEP.SYNCS 0x989680 ;  /* 0x009896800000895d */ /* 0x004fea0003900000 */
[----:B------:R-:W2:Y:S02]  /*c880*/  @!P0 SYNCS.PHASECHK.TRANS64 P0, [R4+URZ], R7 ;  /* 0x00000007040085a7 */ /* 0x000ea400080010ff */
[----:B--2---:R-:W-:Y:S05]  /*c890*/  @!P0 BRA `(.L_x_71) ;  /* 0xfffffffc00f08947 */ /* 0x004fea000383ffff */
[----:B------:R-:W-:Y:S05]  /*c8a0*/  BRA `(.L_x_72) ;  /* 0xffffff4c00f07947 */ /* 0x000fea000383ffff */
.L_x_12:
[----:B------:R-:W-:Y:S02]  /*c8b0*/  MOV R6, UR6 ;  /* 0x0000000600067c02 */ /* 0x000fe40008000f00 */
[----:B------:R-:W-:Y:S02]  /*c8c0*/  MOV R7, UR6 ;  /* 0x0000000600077c02 */ /* 0x000fe40008000f00 */
[----:B------:R-:W-:-:S07]  /*c8d0*/  MOV R4, UR23 ;  /* 0x0000001700047c02 */ /* 0x000fce0008000f00 */
.L_x_73:
[----:B-1----:R1:W2:Y:S02]  /*c8e0*/  SYNCS.PHASECHK.TRANS64.TRYWAIT P0, [R4+URZ+0x20], R7 ;  /* 0x00002007040075a7 */ /* 0x0022a400080011ff */
[----:B--2---:R-:W-:Y:S05]  /*c8f0*/  @!P0 NANOSLEEP.SYNCS 0x989680 ;  /* 0x009896800000895d */ /* 0x004fea0003900000 */
[----:B------:R-:W2:Y:S02]  /*c900*/  @!P0 SYNCS.PHASECHK.TRANS64 P0, [R4+URZ+0x20], R7 ;  /* 0x00002007040085a7 */ /* 0x000ea400080010ff */
[----:B--2---:R-:W-:Y:S05]  /*c910*/  @!P0 BRA `(.L_x_73) ;  /* 0xfffffffc00f08947 */ /* 0x004fea000383ffff */
[----:B------:R-:W-:Y:S05]  /*c920*/  BRA `(.L_x_74) ;  /* 0xffffff4c00e47947 */ /* 0x000fea000383ffff */
.L_x_13:
[----:B------:R-:W-:Y:S02]  /*c930*/  MOV R6, UR5 ;  /* 0x0000000500067c02 */ /* 0x000fe40008000f00 */
[----:B------:R-:W-:Y:S02]  /*c940*/  MOV R7, UR5 ;  /* 0x0000000500077c02 */ /* 0x000fe40008000f00 */
[----:B------:R-:W-:-:S07]  /*c950*/  MOV R4, UR4 ;  /* 0x0000000400047c02 */ /* 0x000fce0008000f00 */
.L_x_75:
[----:B-1----:R1:W2:Y:S02]  /*c960*/  SYNCS.PHASECHK.TRANS64.TRYWAIT P0, [R4+URZ+0x8], R7 ;  /* 0x00000807040075a7 */ /* 0x0022a400080011ff */
[----:B--2---:R-:W-:Y:S05]  /*c970*/  @!P0 NANOSLEEP.SYNCS 0x989680 ;  /* 0x009896800000895d */ /* 0x004fea0003900000 */
[----:B------:R-:W2:Y:S02]  /*c980*/  @!P0 SYNCS.PHASECHK.TRANS64 P0, [R4+URZ+0x8], R7 ;  /* 0x00000807040085a7 */ /* 0x000ea400080010ff */
[----:B--2---:R-:W-:Y:S05]  /*c990*/  @!P0 BRA `(.L_x_75) ;  /* 0xfffffffc00f08947 */ /* 0x004fea000383ffff */
[----:B------:R-:W-:Y:S05]  /*c9a0*/  BRA `(.L_x_76) ;  /* 0xffffff5000807947 */ /* 0x000fea000383ffff */
.L_x_15:
[----:B------:R-:W-:Y:S02]  /*c9b0*/  MOV R18, UR5 ;  /* 0x0000000500127c02 */ /* 0x000fe40008000f00 */
[----:B------:R-:W-:Y:S02]  /*c9c0*/  MOV R19, UR5 ;  /* 0x0000000500137c02 */ /* 0x000fe40008000f00 */
[----:B------:R-:W-:Y:S07]  /*c9d0*/  MOV R13, UR40 ;  /* 0x00000028000d7c02 */ /* 0x000fee0008000f00 */
.L_x_77:
[----:B-1----:R1:W2:Y:S02]  /*c9e0*/  SYNCS.PHASECHK.TRANS64.TRYWAIT P0, [R13+URZ], R19 ;  /* 0x000000130d0075a7 */ /* 0x0022a400080011ff */
[----:B--2---:R-:W-:Y:S05]  /*c9f0*/  @!P0 NANOSLEEP.SYNCS 0x989680 ;  /* 0x009896800000895d */ /* 0x004fea0003900000 */
[----:B------:R-:W2:Y:S02]  /*ca00*/  @!P0 SYNCS.PHASECHK.TRANS64 P0, [R13+URZ], R19 ;  /* 0x000000130d0085a7 */ /* 0x000ea400080010ff */
[----:B--2---:R-:W-:Y:S05]  /*ca10*/  @!P0 BRA `(.L_x_77) ;  /* 0xfffffffc00f08947 */ /* 0x004fea000383ffff */
[----:B------:R-:W-:Y:S05]  /*ca20*/  BRA `(.L_x_78) ;  /* 0xffffff5400207947 */ /* 0x000fea000383ffff */
.L_x_16:
[----:B------:R-:W-:Y:S02]  /*ca30*/  MOV R18, UR7 ;  /* 0x0000000700127c02 */ /* 0x000fe40008000f00 */
[----:B------:R-:W-:Y:S02]  /*ca40*/  MOV R19, UR7 ;  /* 0x0000000700137c02 */ /* 0x000fe40008000f00 */
[----:B------:R-:W-:Y:S07]  /*ca50*/  MOV R13, UR4 ;  /* 0x00000004000d7c02 */ /* 0x000fee0008000f00 */
.L_x_79:
[----:B-1----:R1:W2:Y:S02]  /*ca60*/  SYNCS.PHASECHK.TRANS64.TRYWAIT P0, [R13+URZ+0xa0], R19 ;  /* 0x0000a0130d0075a7 */ /* 0x0022a400080011ff */
[----:B--2---:R-:W-:Y:S05]  /*ca70*/  @!P0 NANOSLEEP.SYNCS 0x989680 ;  /* 0x009896800000895d */ /* 0x004fea0003900000 */
[----:B------:R-:W2:Y:S02]  /*ca80*/  @!P0 SYNCS.PHASECHK.TRANS64 P0, [R13+URZ+0xa0], R19 ;  /* 0x0000a0130d0085a7 */ /* 0x000ea400080010ff */
[----:B--2---:R-:W-:Y:S05]  /*ca90*/  @!P0 BRA `(.L_x_79) ;  /* 0xfffffffc00f08947 */ /* 0x004fea000383ffff */
[----:B------:R-:W-:Y:S05]  /*caa0*/  BRA `(.L_x_80) ;  /* 0xffffff5400207947 */ /* 0x000fea000383ffff */
.L_x_17:
[----:B------:R-:W-:Y:S02]  /*cab0*/  MOV R18, UR7 ;  /* 0x0000000700127c02 */ /* 0x000fe40008000f00 */
[----:B------:R-:W-:Y:S02]  /*cac0*/  MOV R19, UR7 ;  /* 0x0000000700137c02 */ /* 0x000fe40008000f00 */
[----:B------:R-:W-:Y:S07]  /*cad0*/  MOV R13, UR4 ;  /* 0x00000004000d7c02 */ /* 0x000fee0008000f00 */
.L_x_81:
[----:B-1----:R1:W2:Y:S02]  /*cae0*/  SYNCS.PHASECHK.TRANS64.TRYWAIT P0, [R13+URZ+0xb0], R19 ;  /* 0x0000b0130d0075a7 */ /* 0x0022a400080011ff */
[----:B--2---:R-:W-:Y:S05]  /*caf0*/  @!P0 NANOSLEEP.SYNCS 0x989680 ;  /* 0x009896800000895d */ /* 0x004fea0003900000 */
[----:B------:R-:W2:Y:S02]  /*cb00*/  @!P0 SYNCS.PHASECHK.TRANS64 P0, [R13+URZ+0xb0], R19 ;  /* 0x0000b0130d0085a7 */ /* 0x000ea400080010ff */
[----:B--2---:R-:W-:Y:S05]  /*cb10*/  @!P0 BRA `(.L_x_81) ;  /* 0xfffffffc00f08947 */ /* 0x004fea000383ffff */
[----:B------:R-:W-:Y:S05]  /*cb20*/  BRA `(.L_x_82) ;  /* 0xffffff5400cc7947 */ /* 0x000fea000383ffff */
.L_x_18:
[----:B------:R-:W-:Y:S02]  /*cb30*/  MOV R18, UR5 ;  /* 0x0000000500127c02 */ /* 0x000fe40008000f00 */
[----:B------:R-:W-:Y:S02]  /*cb40*/  MOV R19, UR5 ;  /* 0x0000000500137c02 */ /* 0x000fe40008000f00 */
[----:B------:R-:W-:Y:S07]  /*cb50*/  MOV R13, UR38 ;  /* 0x00000026000d7c02 */ /* 0x000fee0008000f00 */
.L_x_83:
[----:B-1----:R1:W2:Y:S02]  /*cb60*/  SYNCS.PHASECHK.TRANS64.TRYWAIT P0, [R13+URZ], R19 ;  /* 0x000000130d0075a7 */ /* 0x0022a400080011ff */
[----:B--2---:R-:W-:Y:S05]  /*cb70*/  @!P0 NANOSLEEP.SYNCS 0x989680 ;  /* 0x009896800000895d */ /* 0x004fea0003900000 */
[----:B------:R-:W2:Y:S02]  /*cb80*/  @!P0 SYNCS.PHASECHK.TRANS64 P0, [R13+URZ], R19 ;  /* 0x000000130d0085a7 */ /* 0x000ea400080010ff */
[----:B--2---:R-:W-:Y:S05]  /*cb90*/  @!P0 BRA `(.L_x_83) ;  /* 0xfffffffc00f08947 */ /* 0x004fea000383ffff */
[----:B------:R-:W-:Y:S05]  /*cba0*/  BRA `(.L_x_84) ;  /* 0xffffff5800207947 */ /* 0x000fea000383ffff */
.L_x_19:
[----:B------:R-:W-:Y:S02]  /*cbb0*/  MOV R18, UR7 ;  /* 0x0000000700127c02 */ /* 0x000fe40008000f00 */
[----:B------:R-:W-:Y:S02]  /*cbc0*/  MOV R19, UR7 ;  /* 0x0000000700137c02 */ /* 0x000fe40008000f00 */
[----:B------:R-:W-:Y:S07]  /*cbd0*/  MOV R13, UR4 ;  /* 0x00000004000d7c02 */ /* 0x000fee0008000f00 */
.L_x_85:
[----:B-1----:R1:W2:Y:S02]  /*cbe0*/  SYNCS.PHASECHK.TRANS64.TRYWAIT P0, [R13+URZ+0xa8], R19 ;  /* 0x0000a8130d0075a7 */ /* 0x0022a400080011ff */
[----:B--2---:R-:W-:Y:S05]  /*cbf0*/  @!P0 NANOSLEEP.SYNCS 0x989680 ;  /* 0x009896800000895d */ /* 0x004fea0003900000 */
[----:B------:R-:W2:Y:S02]  /*cc00*/  @!P0 SYNCS.PHASECHK.TRANS64 P0, [R13+URZ+0xa8], R19 ;  /* 0x0000a8130d0085a7 */ /* 0x000ea400080010ff */
[----:B--2---:R-:W-:Y:S05]  /*cc10*/  @!P0 BRA `(.L_x_85) ;  /* 0xfffffffc00f08947 */ /* 0x004fea000383ffff */
[----:B------:R-:W-:Y:S05]  /*cc20*/  BRA `(.L_x_86) ;  /* 0xffffff5800b87947 */ /* 0x000fea000383ffff */
.L_x_20:
[----:B------:R-:W-:Y:S02]  /*cc30*/  MOV R18, UR7 ;  /* 0x0000000700127c02 */ /* 0x000fe40008000f00 */
[----:B------:R-:W-:Y:S02]  /*cc40*/  MOV R19, UR7 ;  /* 0x0000000700137c02 */ /* 0x000fe40008000f00 */
[----:B------:R-:W-:Y:S07]  /*cc50*/  MOV R13, UR4 ;  /* 0x00000004000d7c02 */ /* 0x000fee0008000f00 */
.L_x_87:
[----:B-1----:R1:W2:Y:S02]  /*cc60*/  SYNCS.PHASECHK.TRANS64.TRYWAIT P0, [R13+URZ+0xb8], R19 ;  /* 0x0000b8130d0075a7 */ /* 0x0022a400080011ff */
[----:B--2---:R-:W-:Y:S05]  /*cc70*/  @!P0 NANOSLEEP.SYNCS 0x989680 ;  /* 0x009896800000895d */ /* 0x004fea0003900000 */
[----:B------:R-:W2:Y:S02]  /*cc80*/  @!P0 SYNCS.PHASECHK.TRANS64 P0, [R13+URZ+0xb8], R19 ;  /* 0x0000b8130d0085a7 */ /* 0x000ea400080010ff */
[----:B--2---:R-:W-:Y:S05]  /*cc90*/  @!P0 BRA `(.L_x_87) ;  /* 0xfffffffc00f08947 */ /* 0x004fea000383ffff */
[----:B------:R-:W-:Y:S05]  /*cca0*/  BRA `(.L_x_88) ;  /* 0xffffff5c00487947 */ /* 0x000fea000383ffff */
.L_x_22:
[----:B------:R-:W-:Y:S02]  /*ccb0*/  MOV R6, UR5 ;  /* 0x0000000500067c02 */ /* 0x000fe40008000f00 */
[----:B------:R-:W-:Y:S02]  /*ccc0*/  MOV R7, UR5 ;  /* 0x0000000500077c02 */ /* 0x000fe40008000f00 */
[----:B------:R-:W-:-:S07]  /*ccd0*/  MOV R4, UR17 ;  /* 0x0000001100047c02 */ /* 0x000fce0008000f00 */
.L_x_89:
[----:B--2---:R2:W3:Y:S02]  /*cce0*/  SYNCS.PHASECHK.TRANS64.TRYWAIT P0, [R4+URZ+0x20], R7 ;  /* 0x00002007040075a7 */ /* 0x0044e400080011ff */
[----:B---3--:R-:W-:Y:S05]  /*ccf0*/  @!P0 NANOSLEEP.SYNCS 0x989680 ;  /* 0x009896800000895d */ /* 0x008fea0003900000 */
[----:B------:R-:W3:Y:S02]  /*cd00*/  @!P0 SYNCS.PHASECHK.TRANS64 P0, [R4+URZ+0x20], R7 ;  /* 0x00002007040085a7 */ /* 0x000ee400080010ff */
[----:B---3--:R-:W-:Y:S05]  /*cd10*/  @!P0 BRA `(.L_x_89) ;  /* 0xfffffffc00f08947 */ /* 0x008fea000383ffff */
[----:B------:R-:W-:Y:S05]  /*cd20*/  BRA `(.L_x_90) ;  /* 0xffffff5c00cc7947 */ /* 0x000fea000383ffff */
.L_x_23:
[----:B------:R-:W-:Y:S02]  /*cd30*/  MOV R8, UR5 ;  /* 0x0000000500087c02 */ /* 0x000fe40008000f00 */
[----:B------:R-:W-:Y:S02]  /*cd40*/  MOV R9, UR5 ;  /* 0x0000000500097c02 */ /* 0x000fe40008000f00 */
[----:B------:R-:W-:-:S07]  /*cd50*/  MOV R6, UR4 ;  /* 0x0000000400067c02 */ /* 0x000fce0008000f00 */
.L_x_91:
[----:B--2---:R2:W3:Y:S02]  /*cd60*/  SYNCS.PHASECHK.TRANS64.TRYWAIT P0, [R6+URZ+0xa0], R9 ;  /* 0x0000a009060075a7 */ /* 0x0044e400080011ff */
[----:B---3--:R-:W-:Y:S05]  /*cd70*/  @!P0 NANOSLEEP.SYNCS 0x989680 ;  /* 0x009896800000895d */ /* 0x008fea0003900000 */
[----:B------:R-:W3:Y:S02]  /*cd80*/  @!P0 SYNCS.PHASECHK.TRANS64 P0, [R6+URZ+0xa0], R9 ;  /* 0x0000a009060085a7 */ /* 0x000ee400080010ff */
[----:B---3--:R-:W-:Y:S05]  /*cd90*/  @!P0 BRA `(.L_x_91) ;  /* 0xfffffffc00f08947 */ /* 0x008fea000383ffff */
[----:B------:R-:W-:Y:S05]  /*cda0*/  BRA `(.L_x_92) ;  /* 0xffffff5c00d87947 */ /* 0x000fea000383ffff */
.L_x_24:
[----:B------:R-:W-:Y:S02]  /*cdb0*/  MOV R8, UR5 ;  /* 0x0000000500087c02 */ /* 0x000fe40008000f00 */
[----:B------:R-:W-:Y:S02]  /*cdc0*/  MOV R9, UR5 ;  /* 0x0000000500097c02 */ /* 0x000fe40008000f00 */
[----:B------:R-:W-:-:S07]  /*cdd0*/  MOV R6, UR4 ;  /* 0x0000000400067c02 */ /* 0x000fce0008000f00 */
.L_x_93:
[----:B--2---:R2:W3:Y:S02]  /*cde0*/  SYNCS.PHASECHK.TRANS64.TRYWAIT P0, [R6+URZ+0xb0], R9 ;  /* 0x0000b009060075a7 */ /* 0x0044e400080011ff */
[----:B---3--:R-:W-:Y:S05]  /*cdf0*/  @!P0 NANOSLEEP.SYNCS 0x989680 ;  /* 0x009896800000895d */ /* 0x008fea0003900000 */
[----:B------:R-:W3:Y:S02]  /*ce00*/  @!P0 SYNCS.PHASECHK.TRANS64 P0, [R6+URZ+0xb0], R9 ;  /* 0x0000b009060085a7 */ /* 0x000ee400080010ff */
[----:B---3--:R-:W-:Y:S05]  /*ce10*/  @!P0 BRA `(.L_x_93) ;  /* 0xfffffffc00f08947 */ /* 0x008fea000383ffff */
[----:B------:R-:W-:Y:S05]  /*ce20*/  BRA `(.L_x_94) ;  /* 0xffffff6000607947 */ /* 0x000fea000383ffff */
.L_x_25:
[----:B------:R-:W-:Y:S02]  /*ce30*/  MOV R8, UR5 ;  /* 0x0000000500087c02 */ /* 0x000fe40008000f00 */
[----:B------:R-:W-:Y:S02]  /*ce40*/  MOV R9, UR5 ;  /* 0x0000000500097c02 */ /* 0x000fe40008000f00 */
[----:B------:R-:W-:-:S07]  /*ce50*/  MOV R6, UR4 ;  /* 0x0000000400067c02 */ /* 0x000fce0008000f00 */
.L_x_95:
[----:B--2---:R2:W3:Y:S02]  /*ce60*/  SYNCS.PHASECHK.TRANS64.TRYWAIT P0, [R6+URZ+0xa8], R9 ;  /* 0x0000a809060075a7 */ /* 0x0044e400080011ff */
[----:B---3--:R-:W-:Y:S05]  /*ce70*/  @!P0 NANOSLEEP.SYNCS 0x989680 ;  /* 0x009896800000895d */ /* 0x008fea0003900000 */
[----:B------:R-:W3:Y:S02]  /*ce80*/  @!P0 SYNCS.PHASECHK.TRANS64 P0, [R6+URZ+0xa8], R9 ;  /* 0x0000a809060085a7 */ /* 0x000ee400080010ff */
[----:B---3--:R-:W-:Y:S05]  /*ce90*/  @!P0 BRA `(.L_x_95) ;  /* 0xfffffffc00f08947 */ /* 0x008fea000383ffff */
[----:B------:R-:W-:Y:S05]  /*cea0*/  BRA `(.L_x_96) ;  /* 0xffffff6000947947 */ /* 0x000fea000383ffff */
.L_x_26:
[----:B--2---:R-:W-:Y:S02]  /*ceb0*/  MOV R6, UR5 ;  /* 0x0000000500067c02 */ /* 0x004fe40008000f00 */
[----:B------:R-:W-:Y:S02]  /*cec0*/  MOV R7, UR5 ;  /* 0x0000000500077c02 */ /* 0x000fe40008000f00 */
[----:B------:R-:W-:-:S07]  /*ced0*/  MOV R4, UR4 ;  /* 0x0000000400047c02 */ /* 0x000fce0008000f00 */
.L_x_97:
[----:B--2---:R2:W3:Y:S02]  /*cee0*/  SYNCS.PHASECHK.TRANS64.TRYWAIT P0, [R4+URZ+0xb8], R7 ;  /* 0x0000b807040075a7 */ /* 0x0044e400080011ff */
[----:B---3--:R-:W-:Y:S05]  /*cef0*/  @!P0 NANOSLEEP.SYNCS 0x989680 ;  /* 0x009896800000895d */ /* 0x008fea0003900000 */
[----:B------:R-:W3:Y:S02]  /*cf00*/  @!P0 SYNCS.PHASECHK.TRANS64 P0, [R4+URZ+0xb8], R7 ;  /* 0x0000b807040085a7 */ /* 0x000ee400080010ff */
[----:B---3--:R-:W-:Y:S05]  /*cf10*/  @!P0 BRA `(.L_x_97) ;  /* 0xfffffffc00f08947 */ /* 0x008fea000383ffff */
[----:B------:R-:W-:Y:S05]  /*cf20*/  BRA `(.L_x_98) ;  /* 0xffffff6000f07947 */ /* 0x000fea000383ffff */
.L_x_34:
[----:B------:R-:W-:Y:S02]  /*cf30*/  MOV R16, UR4 ;  /* 0x0000000400107c02 */ /* 0x000fe40008000f00 */
[----:B------:R-:W-:Y:S02]  /*cf40*/  MOV R17, UR4 ;  /* 0x0000000400117c02 */ /* 0x000fe40008000f00 */
[----:B------:R-:W-:-:S07]  /*cf50*/  MOV R4, UR9 ;  /* 0x0000000900047c02 */ /* 0x000fce0008000f00 */
.L_x_99:
[----:B-1----:R1:W2:Y:S02]  /*cf60*/  SYNCS.PHASECHK.TRANS64.TRYWAIT P0, [R4+URZ+0x58], R17 ;  /* 0x00005811040075a7 */ /* 0x0022a400080011ff */
[----:B--2---:R-:W-:Y:S05]  /*cf70*/  @!P0 NANOSLEEP.SYNCS 0x989680 ;  /* 0x009896800000895d */ /* 0x004fea0003900000 */
[----:B------:R-:W2:Y:S02]  /*cf80*/  @!P0 SYNCS.PHASECHK.TRANS64 P0, [R4+URZ+0x58], R17 ;  /* 0x00005811040085a7 */ /* 0x000ea400080010ff */
[----:B--2---:R-:W-:Y:S05]  /*cf90*/  @!P0 BRA `(.L_x_99) ;  /* 0xfffffffc00f08947 */ /* 0x004fea000383ffff */
[----:B------:R-:W-:Y:S05]  /*cfa0*/  BRA `(.L_x_100) ;  /* 0xffffff6c005c7947 */ /* 0x000fea000383ffff */
.L_x_35:
[----:B------:R-:W-:Y:S01]  /*cfb0*/  R2UR UR6, R6 ;  /* 0x00000000060672ca */ /* 0x000fe200000e0000 */
[----:B------:R-:W-:Y:S01]  /*cfc0*/  IMAD.U32 R16, RZ, RZ, UR4 ;  /* 0x00000004ff107e24 */ /* 0x000fe2000f8e00ff */
[----:B------:R-:W-:-:S11]  /*cfd0*/  MOV R17, UR4 ;  /* 0x0000000400117c02 */ /* 0x000fd60008000f00 */
[----:B------:R-:W-:-:S07]  /*cfe0*/  IMAD.U32 R4, RZ, RZ, UR6 ;  /* 0x00000006ff047e24 */ /* 0x000fce000f8e00ff */
.L_x_101:
[----:B-1----:R1:W2:Y:S02]  /*cff0*/  SYNCS.PHASECHK.TRANS64.TRYWAIT P0, [R4+URZ+0x10], R17 ;  /* 0x00001011040075a7 */ /* 0x0022a400080011ff */
[----:B--2---:R-:W-:Y:S05]  /*d000*/  @!P0 NANOSLEEP.SYNCS 0x989680 ;  /* 0x009896800000895d */ /* 0x004fea0003900000 */
[----:B------:R-:W2:Y:S02]  /*d010*/  @!P0 SYNCS.PHASECHK.TRANS64 P0, [R4+URZ+0x10], R17 ;  /* 0x00001011040085a7 */ /* 0x000ea400080010ff */
[----:B--2---:R-:W-:Y:S05]  /*d020*/  @!P0 BRA `(.L_x_101) ;  /* 0xfffffffc00f08947 */ /* 0x004fea000383ffff */
[----:B------:R-:W-:Y:S05]  /*d030*/  BRA `(.L_x_102) ;  /* 0xffffff70002c7947 */ /* 0x000fea000383ffff */
.L_x_36:
[----:B------:R-:W-:Y:S01]  /*d040*/  R2UR UR6, R6 ;  /* 0x00000000060672ca */ /* 0x000fe200000e0000 */
[----:B------:R-:W-:Y:S01]  /*d050*/  IMAD.U32 R16, RZ, RZ, UR4 ;  /* 0x00000004ff107e24 */ /* 0x000fe2000f8e00ff */
[----:B------:R-:W-:-:S11]  /*d060*/  MOV R17, UR4 ;  /* 0x0000000400117c02 */ /* 0x000fd60008000f00 */
[----:B------:R-:W-:-:S07]  /*d070*/  IMAD.U32 R4, RZ, RZ, UR6 ;  /* 0x00000006ff047e24 */ /* 0x000fce000f8e00ff */
.L_x_103:
[----:B-1----:R1:W2:Y:S02]  /*d080*/  SYNCS.PHASECHK.TRANS64.TRYWAIT P0, [R4+URZ+0x18], R17 ;  /* 0x00001811040075a7 */ /* 0x0022a400080011ff */
[----:B--2---:R-:W-:Y:S05]  /*d090*/  @!P0 NANOSLEEP.SYNCS 0x989680 ;  /* 0x009896800000895d */ /* 0x004fea0003900000 */
[----:B------:R-:W2:Y:S02]  /*d0a0*/  @!P0 SYNCS.PHASECHK.TRANS64 P0, [R4+URZ+0x18], R17 ;  /* 0x00001811040085a7 */ /* 0x000ea400080010ff */
[----:B--2---:R-:W-:Y:S05]  /*d0b0*/  @!P0 BRA `(.L_x_103) ;  /* 0xfffffffc00f08947 */ /* 0x004fea000383ffff */
[----:B------:R-:W-:Y:S05]  /*d0c0*/  BRA `(.L_x_104) ;  /* 0xffffff7000e47947 */ /* 0x000fea000383ffff */
.L_x_37:
[----:B------:R-:W-:Y:S02]  /*d0d0*/  MOV R16, UR5 ;  /* 0x0000000500107c02 */ /* 0x000fe40008000f00 */
[----:B------:R-:W-:Y:S02]  /*d0e0*/  MOV R17, UR5 ;  /* 0x0000000500117c02 */ /* 0x000fe40008000f00 */
[----:B------:R-:W-:-:S07]  /*d0f0*/  MOV R4, UR4 ;  /* 0x0000000400047c02 */ /* 0x000fce0008000f00 */
.L_x_105:
[----:B-1----:R1:W2:Y:S02]  /*d100*/  SYNCS.PHASECHK.TRANS64.TRYWAIT P0, [R4+URZ+0x58], R17 ;  /* 0x00005811040075a7 */ /* 0x0022a400080011ff */
[----:B--2---:R-:W-:Y:S05]  /*d110*/  @!P0 NANOSLEEP.SYNCS 0x989680 ;  /* 0x009896800000895d */ /* 0x004fea0003900000 */
[----:B------:R-:W2:Y:S02]  /*d120*/  @!P0 SYNCS.PHASECHK.TRANS64 P0, [R4+URZ+0x58], R17 ;  /* 0x00005811040085a7 */ /* 0x000ea400080010ff */
[----:B--2---:R-:W-:Y:S05]  /*d130*/  @!P0 BRA `(.L_x_105) ;  /* 0xfffffffc00f08947 */ /* 0x004fea000383ffff */
[----:B------:R-:W-:Y:S05]  /*d140*/  BRA `(.L_x_106) ;  /* 0xffffff7400c07947 */ /* 0x000fea000383ffff */
.L_x_39:
[----:B------:R-:W-:Y:S02]  /*d150*/  MOV R16, UR4 ;  /* 0x0000000400107c02 */ /* 0x000fe40008000f00 */
[----:B------:R-:W-:Y:S02]  /*d160*/  MOV R17, UR4 ;  /* 0x0000000400117c02 */ /* 0x000fe40008000f00 */
[----:B------:R-:W-:-:S07]  /*d170*/  MOV R5, UR49 ;  /* 0x0000003100057c02 */ /* 0x000fce0008000f00 */
.L_x_107:
[----:B-1----:R1:W2:Y:S02]  /*d180*/  SYNCS.PHASECHK.TRANS64.TRYWAIT P0, [R5+URZ+0x58], R17 ;  /* 0x00005811050075a7 */ /* 0x0022a400080011ff */
[----:B--2---:R-:W-:Y:S05]  /*d190*/  @!P0 NANOSLEEP.SYNCS 0x989680 ;  /* 0x009896800000895d */ /* 0x004fea0003900000 */
[----:B------:R-:W2:Y:S02]  /*d1a0*/  @!P0 SYNCS.PHASECHK.TRANS64 P0, [R5+URZ+0x58], R17 ;  /* 0x00005811050085a7 */ /* 0x000ea400080010ff */
[----:B--2---:R-:W-:Y:S05]  /*d1b0*/  @!P0 BRA `(.L_x_107) ;  /* 0xfffffffc00f08947 */ /* 0x004fea000383ffff */
[----:B------:R-:W-:Y:S05]  /*d1c0*/  BRA `(.L_x_108) ;  /* 0xffffff7c00547947 */ /* 0x000fea000383ffff */
.L_x_40:
[----:B------:R-:W-:Y:S02]  /*d1d0*/  MOV R18, UR6 ;  /* 0x0000000600127c02 */ /* 0x000fe40008000f00 */
[----:B------:R-:W-:Y:S02]  /*d1e0*/  MOV R19, UR6 ;  /* 0x0000000600137c02 */ /* 0x000fe40008000f00 */
[----:B------:R-:W-:-:S07]  /*d1f0*/  MOV R16, UR5 ;  /* 0x0000000500107c02 */ /* 0x000fce0008000f00 */
.L_x_109:
[----:B-1----:R1:W2:Y:S02]  /*d200*/  SYNCS.PHASECHK.TRANS64.TRYWAIT P0, [R16+URZ+0x58], R19 ;  /* 0x00005813100075a7 */ /* 0x0022a400080011ff */
[----:B--2---:R-:W-:Y:S05]  /*d210*/  @!P0 NANOSLEEP.SYNCS 0x989680 ;  /* 0x009896800000895d */ /* 0x004fea0003900000 */
[----:B------:R-:W2:Y:S02]  /*d220*/  @!P0 SYNCS.PHASECHK.TRANS64 P0, [R16+URZ+0x58], R19 ;  /* 0x00005813100085a7 */ /* 0x000ea400080010ff */
[----:B--2---:R-:W-:Y:S05]  /*d230*/  @!P0 BRA `(.L_x_109) ;  /* 0xfffffffc00f08947 */ /* 0x004fea000383ffff */
[----:B------:R-:W-:Y:S05]  /*d240*/  BRA `(.L_x_110) ;  /* 0xffffff8000447947 */ /* 0x000fea000383ffff */
.L_x_43:
[----:B------:R-:W-:Y:S01]  /*d250*/  MOV R4, UR6 ;  /* 0x0000000600047c02 */ /* 0x000fe20008000f00 */
[----:B------:R-:W-:-:S06]  /*d260*/  UMOV UR5, UR4 ;  /* 0x0000000400057c82 */ /* 0x000fcc0008000000 */
.L_x_111:
[----:B------:R-:W-:Y:S02]  /*d270*/  MOV R6, UR4 ;  /* 0x0000000400067c02 */ /* 0x000fe40008000f00 */
[----:B-1----:R-:W-:-:S04]  /*d280*/  MOV R7, UR5 ;  /* 0x0000000500077c02 */ /* 0x002fc80008000f00 */
[----:B------:R1:W2:Y:S03]  /*d290*/  SYNCS.PHASECHK.TRANS64.TRYWAIT P0, [R4+URZ+0x58], R7 ;  /* 0x00005807040075a7 */ /* 0x0002a600080011ff */
[----:B--2---:R-:W-:Y:S05]  /*d2a0*/  @!P0 NANOSLEEP.SYNCS 0x989680 ;  /* 0x009896800000895d */ /* 0x004fea0003900000 */
[----:B------:R-:W2:Y:S02]  /*d2b0*/  @!P0 SYNCS.PHASECHK.TRANS64 P0, [R4+URZ+0x58], R7 ;  /* 0x00005807040085a7 */ /* 0x000ea400080010ff */
[----:B--2---:R-:W-:Y:S05]  /*d2c0*/  @!P0 BRA `(.L_x_111) ;  /* 0xfffffffc00e88947 */ /* 0x004fea000383ffff */
[----:B------:R-:W-:Y:S05]  /*d2d0*/  BRA `(.L_x_112) ;  /* 0xffffff8400dc7947 */ /* 0x000fea000383ffff */
.L_x_44:
[----:B------:R-:W-:Y:S01]  /*d2e0*/  MOV R4, UR7 ;  /* 0x0000000700047c02 */ /* 0x000fe20008000f00 */
[----:B------:R-:W-:-:S06]  /*d2f0*/  UMOV UR5, UR4 ;  /* 0x0000000400057c82 */ /* 0x000fcc0008000000 */
.L_x_113:
[----:B------:R-:W-:Y:S02]  /*d300*/  MOV R6, UR4 ;  /* 0x0000000400067c02 */ /* 0x000fe40008000f00 */
[----:B-1----:R-:W-:-:S04]  /*d310*/  MOV R7, UR5 ;  /* 0x0000000500077c02 */ /* 0x002fc80008000f00 */
[----:B------:R1:W2:Y:S03]  /*d320*/  SYNCS.PHASECHK.TRANS64.TRYWAIT P0, [R4+URZ+0x18], R7 ;  /* 0x00001807040075a7 */ /* 0x0002a600080011ff */
[----:B--2---:R-:W-:Y:S05]  /*d330*/  @!P0 NANOSLEEP.SYNCS 0x989680 ;  /* 0x009896800000895d */ /* 0x004fea0003900000 */
[----:B------:R-:W2:Y:S02]  /*d340*/  @!P0 SYNCS.PHASECHK.TRANS64 P0, [R4+URZ+0x18], R7 ;  /* 0x00001807040085a7 */ /* 0x000ea400080010ff */
[----:B--2---:R-:W-:Y:S05]  /*d350*/  @!P0 BRA `(.L_x_113) ;  /* 0xfffffffc00e88947 */ /* 0x004fea000383ffff */
[----:B------:R-:W-:Y:S05]  /*d360*/  BRA `(.L_x_114) ;  /* 0xffffff8400d87947 */ /* 0x000fea000383ffff */
.L_x_47:
[----:B------:R-:W-:Y:S02]  /*d370*/  MOV R6, UR6 ;  /* 0x0000000600067c02 */ /* 0x000fe40008000f00 */
[----:B------:R-:W-:-:S07]  /*d380*/  MOV R7, UR6 ;  /* 0x0000000600077c02 */ /* 0x000fce0008000f00 */
.L_x_115:
[----:B--2---:R2:W3:Y:S02]  /*d390*/  SYNCS.PHASECHK.TRANS64.TRYWAIT P0, [UR8], R7 ;  /* 0x00000007ff0075a7 */ /* 0x0044e40008001108 */
[----:B---3--:R-:W-:Y:S05]  /*d3a0*/  @!P0 NANOSLEEP.SYNCS 0x989680 ;  /* 0x009896800000895d */ /* 0x008fea0003900000 */
[----:B------:R-:W3:Y:S02]  /*d3b0*/  @!P0 SYNCS.PHASECHK.TRANS64 P0, [UR8], R7 ;  /* 0x00000007ff0085a7 */ /* 0x000ee40008001008 */
[----:B---3--:R-:W-:Y:S05]  /*d3c0*/  @!P0 BRA `(.L_x_115) ;  /* 0xfffffffc00f08947 */ /* 0x008fea000383ffff */
[----:B------:R-:W-:Y:S05]  /*d3d0*/  BRA `(.L_x_116) ;  /* 0xffffff8800dc7947 */ /* 0x000fea000383ffff */
.L_x_48:
[----:B------:R-:W-:Y:S01]  /*d3e0*/  UIADD3 UR7, UPT, UPT, UR5, 0x90, URZ ;  /* 0x0000009005077890 */ /* 0x000fe2000fffe0ff */
[----:B------:R-:W-:Y:S02]  /*d3f0*/  MOV R6, UR4 ;  /* 0x0000000400067c02 */ /* 0x000fe40008000f00 */
[----:B--2---:R-:W-:-:S03]  /*d400*/  MOV R7, UR4 ;  /* 0x0000000400077c02 */ /* 0x004fc60008000f00 */
[----:B------:R-:W-:-:S07]  /*d410*/  MOV R4, UR7 ;  /* 0x0000000700047c02 */ /* 0x000fce0008000f00 */
.L_x_117:
[----:B--2---:R2:W3:Y:S02]  /*d420*/  SYNCS.PHASECHK.TRANS64.TRYWAIT P0, [R4+URZ], R7 ;  /* 0x00000007040075a7 */ /* 0x0044e400080011ff */
[----:B---3--:R-:W-:Y:S05]  /*d430*/  @!P0 NANOSLEEP.SYNCS 0x989680 ;  /* 0x009896800000895d */ /* 0x008fea0003900000 */
[----:B------:R-:W3:Y:S02]  /*d440*/  @!P0 SYNCS.PHASECHK.TRANS64 P0, [R4+URZ], R7 ;  /* 0x00000007040085a7 */ /* 0x000ee400080010ff */
[----:B---3--:R-:W-:Y:S05]  /*d450*/  @!P0 BRA `(.L_x_117) ;  /* 0xfffffffc00f08947 */ /* 0x008fea000383ffff */
[----:B------:R-:W-:Y:S05]  /*d460*/  BRA `(.L_x_118) ;  /* 0xffffff8800d47947 */ /* 0x000fea000383ffff */
.L_x_49:
[----:B------:R-:W-:Y:S02]  /*d470*/  MOV R4, UR4 ;  /* 0x0000000400047c02 */ /* 0x000fe40008000f00 */
[----:B------:R-:W-:-:S07]  /*d480*/  MOV R5, UR4 ;  /* 0x0000000400057c02 */ /* 0x000fce0008000f00 */
.L_x_119:
[----:B-1----:R1:W2:Y:S02]  /*d490*/  SYNCS.PHASECHK.TRANS64.TRYWAIT P0, [UR8], R5 ;  /* 0x00000005ff0075a7 */ /* 0x0022a40008001108 */
[----:B--2---:R-:W-:Y:S05]  /*d4a0*/  @!P0 NANOSLEEP.SYNCS 0x989680 ;  /* 0x009896800000895d */ /* 0x004fea0003900000 */
[----:B------:R-:W2:Y:S02]  /*d4b0*/  @!P0 SYNCS.PHASECHK.TRANS64 P0, [UR8], R5 ;  /* 0x00000005ff0085a7 */ /* 0x000ea40008001008 */
[----:B--2---:R-:W-:Y:S05]  /*d4c0*/  @!P0 BRA `(.L_x_119) ;  /* 0xfffffffc00f08947 */ /* 0x004fea000383ffff */
[----:B------:R-:W-:Y:S05]  /*d4d0*/  BRA `(.L_x_120) ;  /* 0xffffffac00fc7947 */ /* 0x000fea000383ffff */
.L_x_51:
[----:B------:R-:W-:Y:S01]  /*d4e0*/  UIADD3 UR8, UPT, UPT, UR6, 0x90, URZ ;  /* 0x0000009006087890 */ /* 0x000fe2000fffe0ff */
[----:B------:R-:W-:Y:S02]  /*d4f0*/  MOV R6, UR4 ;  /* 0x0000000400067c02 */ /* 0x000fe40008000f00 */
[----:B------:R-:W-:-:S03]  /*d500*/  MOV R7, UR4 ;  /* 0x0000000400077c02 */ /* 0x000fc60008000f00 */
[----:B------:R-:W-:-:S07]  /*d510*/  MOV R4, UR8 ;  /* 0x0000000800047c02 */ /* 0x000fce0008000f00 */
.L_x_121:
[----:B---3--:R3:W4:Y:S02]  /*d520*/  SYNCS.PHASECHK.TRANS64.TRYWAIT P0, [R4+URZ], R7 ;  /* 0x00000007040075a7 */ /* 0x00872400080011ff */
[----:B----4-:R-:W-:Y:S05]  /*d530*/  @!P0 NANOSLEEP.SYNCS 0x989680 ;  /* 0x009896800000895d */ /* 0x010fea0003900000 */
[----:B------:R-:W4:Y:S02]  /*d540*/  @!P0 SYNCS.PHASECHK.TRANS64 P0, [R4+URZ], R7 ;  /* 0x00000007040085a7 */ /* 0x000f2400080010ff */
[----:B----4-:R-:W-:Y:S05]  /*d550*/  @!P0 BRA `(.L_x_121) ;  /* 0xfffffffc00f08947 */ /* 0x010fea000383ffff */
[----:B------:R-:W-:Y:S05]  /*d560*/  BRA `(.L_x_122) ;  /* 0xffffffb000047947 */ /* 0x000fea000383ffff */
.L_x_52:
[----:B------:R-:W-:Y:S01]  /*d570*/  MOV R4, UR4 ;  /* 0x0000000400047c02 */ /* 0x000fe20008000f00 */
[----:B------:R-:W-:Y:S01]  /*d580*/  UIADD3 UR6, UPT, UPT, UR6, 0x100, URZ ;  /* 0x0000010006067890 */ /* 0x000fe2000fffe0ff */
[----:B------:R-:W-:-:S11]  /*d590*/  MOV R5, UR4 ;  /* 0x0000000400057c02 */ /* 0x000fd60008000f00 */
.L_x_123:
[----:B-1----:R1:W2:Y:S02]  /*d5a0*/  SYNCS.PHASECHK.TRANS64.TRYWAIT P0, [UR6], R5 ;  /* 0x00000005ff0075a7 */ /* 0x0022a40008001106 */
[----:B--2---:R-:W-:Y:S05]  /*d5b0*/  @!P0 NANOSLEEP.SYNCS 0x989680 ;  /* 0x009896800000895d */ /* 0x004fea0003900000 */
[----:B------:R-:W2:Y:S02]  /*d5c0*/  @!P0 SYNCS.PHASECHK.TRANS64 P0, [UR6], R5 ;  /* 0x00000005ff0085a7 */ /* 0x000ea40008001006 */
[----:B--2---:R-:W-:Y:S05]  /*d5d0*/  @!P0 BRA `(.L_x_123) ;  /* 0xfffffffc00f08947 */ /* 0x004fea000383ffff */
[----:B------:R-:W-:Y:S05]  /*d5e0*/  BRA `(.L_x_124) ;  /* 0xffffffc800987947 */ /* 0x000fea000383ffff */
.L_x_55:
[----:B------:R-:W-:Y:S01]  /*d5f0*/  UIADD3 UR4, UPT, UPT, UR4, 0x100, URZ ;  /* 0x0000010004047890 */ /* 0x000fe2000fffe0ff */
[----:B--23--:R-:W-:Y:S02]  /*d600*/  MOV R4, UR9 ;  /* 0x0000000900047c02 */ /* 0x00cfe40008000f00 */
[----:B------:R-:W-:-:S03]  /*d610*/  MOV R5, UR9 ;  /* 0x0000000900057c02 */ /* 0x000fc60008000f00 */
[----:B------:R-:W-:-:S07]  /*d620*/  MOV R2, UR4 ;  /* 0x0000000400027c02 */ /* 0x000fce0008000f00 */
.L_x_125:
[----:B--2---:R2:W3:Y:S02]  /*d630*/  SYNCS.PHASECHK.TRANS64.TRYWAIT P0, [R2+URZ], R5 ;  /* 0x00000005020075a7 */ /* 0x0044e400080011ff */
[----:B---3--:R-:W-:Y:S05]  /*d640*/  @!P0 NANOSLEEP.SYNCS 0x989680 ;  /* 0x009896800000895d */ /* 0x008fea0003900000 */
[----:B------:R-:W3:Y:S02]  /*d650*/  @!P0 SYNCS.PHASECHK.TRANS64 P0, [R2+URZ], R5 ;  /* 0x00000005020085a7 */ /* 0x000ee400080010ff */
[----:B---3--:R-:W-:Y:S05]  /*d660*/  @!P0 BRA `(.L_x_125) ;  /* 0xfffffffc00f08947 */ /* 0x008fea000383ffff */
[----:B------:R-:W-:Y:S05]  /*d670*/  BRA `(.L_x_126) ;  /* 0xffffffcc00fc7947 */ /* 0x000fea000383ffff */
.L_x_61:
[----:B------:R-:W-:Y:S02]  /*d680*/  MOV R6, UR4 ;  /* 0x0000000400067c02 */ /* 0x000fe40008000f00 */
[----:B------:R-:W-:-:S07]  /*d690*/  MOV R7, UR4 ;  /* 0x0000000400077c02 */ /* 0x000fce0008000f00 */
.L_x_127:
[----:B-1----:R1:W3:Y:S02]  /*d6a0*/  SYNCS.PHASECHK.TRANS64.TRYWAIT P0, [UR7+0xd0], R7 ;  /* 0x0000d007ff0075a7 */ /* 0x0022e40008001107 */
[----:B---3--:R-:W-:Y:S05]  /*d6b0*/  @!P0 NANOSLEEP.SYNCS 0x989680 ;  /* 0x009896800000895d */ /* 0x008fea0003900000 */
[----:B------:R-:W3:Y:S02]  /*d6c0*/  @!P0 SYNCS.PHASECHK.TRANS64 P0, [UR7+0xd0], R7 ;  /* 0x0000d007ff0085a7 */ /* 0x000ee40008001007 */
[----:B---3--:R-:W-:Y:S05]  /*d6d0*/  @!P0 BRA `(.L_x_127) ;  /* 0xfffffffc00f08947 */ /* 0x008fea000383ffff */
[----:B------:R-:W-:Y:S05]  /*d6e0*/  BRA `(.L_x_128) ;  /* 0xffffffdc00787947 */ /* 0x000fea000383ffff */
.L_x_62:
[----:B------:R-:W-:Y:S02]  /*d6f0*/  MOV R4, UR5 ;  /* 0x0000000500047c02 */ /* 0x000fe40008000f00 */
[----:B------:R-:W-:-:S07]  /*d700*/  MOV R5, UR5 ;  /* 0x0000000500057c02 */ /* 0x000fce0008000f00 */
.L_x_129:
[----:B---3--:R3:W4:Y:S02]  /*d710*/  SYNCS.PHASECHK.TRANS64.TRYWAIT P1, [UR7+0x120], R5 ;  /* 0x00012005ff0075a7 */ /* 0x0087240008021107 */
[----:B----4-:R-:W-:Y:S05]  /*d720*/  @!P1 NANOSLEEP.SYNCS 0x989680 ;  /* 0x009896800000995d */ /* 0x010fea0003900000 */
[----:B------:R-:W4:Y:S02]  /*d730*/  @!P1 SYNCS.PHASECHK.TRANS64 P1, [UR7+0x120], R5 ;  /* 0x00012005ff0095a7 */ /* 0x000f240008021007 */
[----:B----4-:R-:W-:Y:S05]  /*d740*/  @!P1 BRA `(.L_x_129) ;  /* 0xfffffffc00f09947 */ /* 0x010fea000383ffff */
[----:B------:R-:W-:Y:S05]  /*d750*/  BRA `(.L_x_130) ;  /* 0xffffffdc00747947 */ /* 0x000fea000383ffff */
.L_x_63:
[----:B------:R-:W-:Y:S02]  /*d760*/  MOV R6, UR4 ;  /* 0x0000000400067c02 */ /* 0x000fe40008000f00 */
[----:B------:R-:W-:-:S07]  /*d770*/  MOV R7, UR4 ;  /* 0x0000000400077c02 */ /* 0x000fce0008000f00 */
.L_x_131:
[----:B-1----:R1:W3:Y:S02]  /*d780*/  SYNCS.PHASECHK.TRANS64.TRYWAIT P1, [UR7+0xd8], R7 ;  /* 0x0000d807ff0075a7 */ /* 0x0022e40008021107 */
[----:B---3--:R-:W-:Y:S05]  /*d790*/  @!P1 NANOSLEEP.SYNCS 0x989680 ;  /* 0x009896800000995d */ /* 0x008fea0003900000 */
[----:B------:R-:W3:Y:S02]  /*d7a0*/  @!P1 SYNCS.PHASECHK.TRANS64 P1, [UR7+0xd8], R7 ;  /* 0x0000d807ff0095a7 */ /* 0x000ee40008021007 */
[----:B---3--:R-:W-:Y:S05]  /*d7b0*/  @!P1 BRA `(.L_x_131) ;  /* 0xfffffffc00f09947 */ /* 0x008fea000383ffff */
[----:B------:R-:W-:Y:S05]  /*d7c0*/  BRA `(.L_x_132) ;  /* 0xffffffe4000c7947 */ /* 0x000fea000383ffff */
.L_x_64:
[----:B------:R-:W-:Y:S02]  /*d7d0*/  MOV R4, UR5 ;  /* 0x0000000500047c02 */ /* 0x000fe40008000f00 */
[----:B------:R-:W-:-:S07]  /*d7e0*/  MOV R5, UR5 ;  /* 0x0000000500057c02 */ /* 0x000fce0008000f00 */
.L_x_133:
[----:B---3--:R3:W4:Y:S02]  /*d7f0*/  SYNCS.PHASECHK.TRANS64.TRYWAIT P1, [UR7+0x128], R5 ;  /* 0x00012805ff0075a7 */ /* 0x0087240008021107 */
[----:B----4-:R-:W-:Y:S05]  /*d800*/  @!P1 NANOSLEEP.SYNCS 0x989680 ;  /* 0x009896800000995d */ /* 0x010fea0003900000 */
[----:B------:R-:W4:Y:S02]  /*d810*/  @!P1 SYNCS.PHASECHK.TRANS64 P1, [UR7+0x128], R5 ;  /* 0x00012805ff0095a7 */ /* 0x000f240008021007 */
[----:B----4-:R-:W-:Y:S05]  /*d820*/  @!P1 BRA `(.L_x_133) ;  /* 0xfffffffc00f09947 */ /* 0x010fea000383ffff */
[----:B------:R-:W-:Y:S05]  /*d830*/  BRA `(.L_x_134) ;  /* 0xffffffe400047947 */ /* 0x000fea000383ffff */
.L_x_66:
[----:B------:R-:W-:Y:S02]  /*d840*/  MOV R2, UR4 ;  /* 0x0000000400027c02 */ /* 0x000fe40008000f00 */
[----:B------:R-:W-:-:S07]  /*d850*/  MOV R3, UR4 ;  /* 0x0000000400037c02 */ /* 0x000fce0008000f00 */
.L_x_135:
[----:B-1----:R1:W2:Y:S02]  /*d860*/  SYNCS.PHASECHK.TRANS64.TRYWAIT P0, [UR7+0x128], R3 ;  /* 0x00012803ff0075a7 */ /* 0x0022a40008001107 */
[----:B--2---:R-:W-:Y:S05]  /*d870*/  @!P0 NANOSLEEP.SYNCS 0x989680 ;  /* 0x009896800000895d */ /* 0x004fea0003900000 */
[----:B------:R-:W2:Y:S02]  /*d880*/  @!P0 SYNCS.PHASECHK.TRANS64 P0, [UR7+0x128], R3 ;  /* 0x00012803ff0085a7 */ /* 0x000ea40008001007 */
[----:B--2---:R-:W-:Y:S05]  /*d890*/  @!P0 BRA `(.L_x_135) ;  /* 0xfffffffc00f08947 */ /* 0x004fea000383ffff */
[----:B------:R-:W-:Y:S05]  /*d8a0*/  BRA `(.L_x_136) ;  /* 0xffffffec00987947 */ /* 0x000fea000383ffff */
        .weak           $__internal_0_$__cuda_sm10x_tcgen05_guardrail_trap_col_being_dealloced_not_returned_by_alloc
        .type           $__internal_0_$__cuda_sm10x_tcgen05_guardrail_trap_col_being_dealloced_not_returned_by_alloc,@function
        .size           $__internal_0_$__cuda_sm10x_tcgen05_guardrail_trap_col_being_dealloced_not_returned_by_alloc,($__internal_1_$__cuda_sm10x_tcgen05_guardrail_trap_phase_invalid_during_alloc - $__internal_0_$__cuda_sm10x_tcgen05_guardrail_trap_col_being_dealloced_not_returned_by_alloc)
$__internal_0_$__cuda_sm10x_tcgen05_guardrail_trap_col_being_dealloced_not_returned_by_alloc:
[----:B------:R-:W-:Y:S05]  /*d8b0*/  BPT.TRAP 0x1 ;  /* 0x000000040000795c */ /* 0x000fea0000300000 */
[----:B------:R-:W-:-:S04]  /*d8c0*/  HFMA2 R5, -RZ, RZ, 0, 0 ;  /* 0x00000000ff057431 */ /* 0x000fc800000001ff */
[----:B------:R-:W-:Y:S05]  /*d8d0*/  RET.REL.NODEC R4 `(kernel_cutlass_kernel_flash_attncuteflash_fwd_sm100FlashAttentionForwardSm100_object_at__tensor0000o8011101213_tensor0000o8011101213_tensor0000o8010111213_tensor0000o8011101213_tensorptrf_0) ;  /* 0xffffff2404c87950 */ /* 0x000fea0003c3ffff */
        .weak           $__internal_1_$__cuda_sm10x_tcgen05_guardrail_trap_phase_invalid_during_alloc
        .type           $__internal_1_$__cuda_sm10x_tcgen05_guardrail_trap_phase_invalid_during_alloc,@function
        .size           $__internal_1_$__cuda_sm10x_tcgen05_guardrail_trap_phase_invalid_during_alloc,($__internal_2_$__cuda_sm10x_tcgen05_guardrail_trap_unallocated_columns_being_dealloced - $__internal_1_$__cuda_sm10x_tcgen05_guardrail_trap_phase_invalid_during_alloc)
$__internal_1_$__cuda_sm10x_tcgen05_guardrail_trap_phase_invalid_during_alloc:
[----:B------:R-:W-:Y:S05]  /*d8e0*/  BPT.TRAP 0x1 ;  /* 0x000000040000795c */ /* 0x000fea0000300000 */
[----:B------:R-:W-:-:S04]  /*d8f0*/  MOV R5, 0x0 ;  /* 0x0000000000057802 */ /* 0x000fc80000000f00 */
[----:B------:R-:W-:Y:S05]  /*d900*/  RET.REL.NODEC R4 `(kernel_cutlass_kernel_flash_attncuteflash_fwd_sm100FlashAttentionForwardSm100_object_at__tensor0000o8011101213_tensor0000o8011101213_tensor0000o8010111213_tensor0000o8011101213_tensorptrf_0) ;  /* 0xffffff2404bc7950 */ /* 0x000fea0003c3ffff */
        .weak           $__internal_2_$__cuda_sm10x_tcgen05_guardrail_trap_unallocated_columns_being_dealloced
        .type           $__internal_2_$__cuda_sm10x_tcgen05_guardrail_trap_unallocated_columns_being_dealloced,@function
        .size           $__internal_2_$__cuda_sm10x_tcgen05_guardrail_trap_unallocated_columns_being_dealloced,(.L_x_144 - $__internal_2_$__cuda_sm10x_tcgen05_guardrail_trap_unallocated_columns_being_dealloced)
$__internal_2_$__cuda_sm10x_tcgen05_guardrail_trap_unallocated_columns_being_dealloced:
[----:B------:R-:W-:Y:S05]  /*d910*/  BPT.TRAP 0x1 ;  /* 0x000000040000795c */ /* 0x000fea0000300000 */
[----:B------:R-:W-:-:S04]  /*d920*/  HFMA2 R5, -RZ, RZ, 0, 0 ;  /* 0x00000000ff057431 */ /* 0x000fc800000001ff */
[----:B------:R-:W-:Y:S05]  /*d930*/  RET.REL.NODEC R4 `(kernel_cutlass_kernel_flash_attncuteflash_fwd_sm100FlashAttentionForwardSm100_object_at__tensor0000o8011101213_tensor0000o8011101213_tensor0000o8010111213_tensor0000o8011101213_tensorptrf_0) ;  /* 0xffffff2404b07950 */ /* 0x000fea0003c3ffff */
.L_x_137:
[----:B------:R-:W-:-:S00]  /*d940*/  BRA `(.L_x_137) ;  /* 0xfffffffc00fc7947 */ /* 0x000fc0000383ffff */
[----:B------:R-:W-:-:S00]  /*d950*/  NOP ;  /* 0x0000000000007918 */ /* 0x000fc00000000000 */
        /* <DEDUP_REMOVED lines=10> */
.L_x_144:


//--------------------- .nv.shared.kernel_cutlass_kernel_flash_attncuteflash_fwd_sm100FlashAttentionForwardSm100_object_at__tensor0000o8011101213_tensor0000o8011101213_tensor0000o8010111213_tensor0000o8011101213_tensorptrf_0 --------------------------
	.section	.nv.shared.kernel_cutlass_kernel_flash_attncuteflash_fwd_sm100FlashAttentionForwardSm100_object_at__tensor0000o8011101213_tensor0000o8011101213_tensor0000o8010111213_tensor0000o8011101213_tensorptrf_0,"aw",@nobits
	.sectionflags	@""
	.align	1024
	.zero		1024


//--------------------- .nv.shared.reserved.0     --------------------------
	.section	.nv.shared.reserved.0,"aw",@nobits
	.align	8
	.weak		__nv_reservedSMEM_offset_0_alias
	.size		__nv_reservedSMEM_offset_0_alias, 0, 64
	.other		__nv_reservedSMEM_offset_0_alias,@"STO_CUDA_RESERVED_SHARED STV_DEFAULT"
__nv_reservedSMEM_offset_0_alias:
	.zero		0
.nv.shared.reserved.0:
	.zero		64
	.weak		__nv_reservedSMEM_allocation_phase
	.type		__nv_reservedSMEM_allocation_phase,@object
	.size		__nv_reservedSMEM_allocation_phase,(.L_0 - __nv_reservedSMEM_allocation_phase)
__nv_reservedSMEM_allocation_phase:
	.zero		1
.L_0:
	.zero		7
	.weak		__nv_reservedSMEM_devtool_atexit_pc
	.type		__nv_reservedSMEM_devtool_atexit_pc,@object
	.size		__nv_reservedSMEM_devtool_atexit_pc,(__nv_reservedSMEM_allocation_mask - __nv_reservedSMEM_devtool_atexit_pc)
__nv_reservedSMEM_devtool_atexit_pc:
	.zero		8
	.weak		__nv_reservedSMEM_allocation_mask
	.type		__nv_reservedSMEM_allocation_mask,@object
	.size		__nv_reservedSMEM_allocation_mask,(.L_2 - __nv_reservedSMEM_allocation_mask)
__nv_reservedSMEM_allocation_mask:
	.zero		4
.L_2:


//--------------------- .nv.constant0.kernel_cutlass_kernel_flash_attncuteflash_fwd_sm100FlashAttentionForwardSm100_object_at__tensor0000o8011101213_tensor0000o8011101213_tensor0000o8010111213_tensor0000o8011101213_tensorptrf_0 --------------------------
	.section	.nv.constant0.kernel_cutlass_kernel_flash_attncuteflash_fwd_sm100FlashAttentionForwardSm100_object_at__tensor0000o8011101213_tensor0000o8011101213_tensor0000o8010111213_tensor0000o8011101213_tensorptrf_0,"a",@progbits
	.sectionflags	@""
	.align	4
.nv.constant0.kernel_cutlass_kernel_flash_attncuteflash_fwd_sm100FlashAttentionForwardSm100_object_at__tensor0000o8011101213_tensor0000o8011101213_tensor0000o8010111213_tensor0000o8011101213_tensorptrf_0:
	.zero		1580


//--------------------- SYMBOLS --------------------------

	.type		.nv.reservedSmem.offset0,@object
	.size		.nv.reservedSmem.offset0,0x4
	.type		.nv.reservedSmem.cap,@object
	.size		.nv.reservedSmem.cap,0x4
